def matmul_kernel(
    a_ptr,
    b_ptr,
    c_ptr,
    M,
    N,
    K,
    stride_am,
    stride_ak,
    stride_bk,
    stride_bn,
    stride_cm,
    stride_cn,
    BLOCK_M: tl.constexpr,
    BLOCK_N: tl.constexpr,
    BLOCK_K: tl.constexpr,
    GROUP_M: tl.constexpr,
):
    pid = tl.program_id(axis=0)
    num_pid_m = tl.cdiv(M, BLOCK_M)
    num_pid_n = tl.cdiv(N, BLOCK_N)
    num_pid_in_group = GROUP_M * num_pid_n
    group_id = pid // num_pid_in_group
    first_pid_m = group_id * GROUP_M
    group_size_m = min(num_pid_m - first_pid_m, GROUP_M)
    pid_m = first_pid_m + ((pid % num_pid_in_group) % group_size_m)
    pid_n = (pid % num_pid_in_group) // group_size_m

    offs_am = (pid_m * BLOCK_M + tl.arange(0, BLOCK_M)) % M
    offs_bn = (pid_n * BLOCK_N + tl.arange(0, BLOCK_N)) % N
    offs_k = tl.arange(0, BLOCK_K)
    a_ptrs = a_ptr + offs_am[:, None] * stride_am + offs_k[None, :] * stride_ak
    b_ptrs = b_ptr + offs_k[:, None] * stride_bk + offs_bn[None, :] * stride_bn

    acc = tl.zeros((BLOCK_M, BLOCK_N), dtype=tl.float32)
    for kk in range(0, tl.cdiv(K, BLOCK_K)):
        a = tl.load(a_ptrs, mask=offs_k[None, :] < K - kk * BLOCK_K, other=0.0)
        b = tl.load(b_ptrs, mask=offs_k[:, None] < K - kk * BLOCK_K, other=0.0)
        acc = tl.dot(a, b, acc)
        a_ptrs += BLOCK_K * stride_ak
        b_ptrs += BLOCK_K * stride_bk

    c = acc.to(c_ptr.dtype.element_ty)
    offs_cm = pid_m * BLOCK_M + tl.arange(0, BLOCK_M)
    offs_cn = pid_n * BLOCK_N + tl.arange(0, BLOCK_N)
    c_ptrs = c_ptr + offs_cm[:, None] * stride_cm + offs_cn[None, :] * stride_cn
    mask = (offs_cm[:, None] < M) & (offs_cn[None, :] < N)
    tl.store(c_ptrs, c, mask=mask)

# config = {"BLOCK_K": 64, "BLOCK_M": 256, "BLOCK_N": 64, "GROUP_M": 8, "arch": "sm_100", "dtype": "fp32", "num_ctas": 1, "num_stages": 3, "num_warps": 16}
# arch = sm_100


// ===== COMPILED SASS (sm_100a) =====

	.target	sm_100a

	.elftype	@"ET_EXEC"


//--------------------- .note.nv.tkinfo           --------------------------
	.section	.note.nv.tkinfo,"",@"SHT_NOTE"
	.sectionflags	@"SHF_NOTE_NV_TKINFO"
	.tkinfo
        /*0018*/ 	.word	0x00000081
        /*0030*/ 	.string	""
        /*0030*/ 	.string	"ptxas-blackwell"
        /*0030*/ 	.string	"Cuda compilation tools, release 12.9, V12.9.86"
        /*0030*/ 	.string	"Build cuda_12.9.r12.9/compiler.36037853_0"
        /*0030*/ 	.string	"-v  -suppress-debug-info  -lineinfo  -arch sm_100a "



//--------------------- .note.nv.cuver            --------------------------
	.section	.note.nv.cuver,"",@"SHT_NOTE"
	.sectionflags	@"SHF_NOTE_NV_CUVER"
        /*0018*/ 	.short	0x0001
        /*001a*/ 	.short	0x0064
        /*001c*/ 	.short	0x0001
        /*001e*/ 	.short	0x0000
        /*0020*/ 	.short	0x0001
        /*0022*/ 	.short	0x0000


//--------------------- .nv.info                  --------------------------
	.section	.nv.info,"",@"SHT_CUDA_INFO"
	.align	4


	//----- nvinfo : EIATTR_REGCOUNT
	.align		4
        /*0000*/ 	.byte	0x04, 0x2f
        /*0002*/ 	.short	(.L_1 - .L_0)
	.align		4
.L_0:
        /*0004*/ 	.word	index@(matmul_kernel)
        /*0008*/ 	.word	0x00000080


	//----- nvinfo : EIATTR_FRAME_SIZE
	.align		4
.L_1:
        /*000c*/ 	.byte	0x04, 0x11
        /*000e*/ 	.short	(.L_3 - .L_2)
	.align		4
.L_2:
        /*0010*/ 	.word	index@(matmul_kernel)
        /*0014*/ 	.word	0x00000040


	//----- nvinfo : EIATTR_MIN_STACK_SIZE
	.align		4
.L_3:
        /*0018*/ 	.byte	0x04, 0x12
        /*001a*/ 	.short	(.L_5 - .L_4)
	.align		4
.L_4:
        /*001c*/ 	.word	index@(matmul_kernel)
        /*0020*/ 	.word	0x00000040
.L_5:


//--------------------- .nv.info.matmul_kernel    --------------------------
	.section	.nv.info.matmul_kernel,"",@"SHT_CUDA_INFO"
	.sectionflags	@""
	.align	4


	//----- nvinfo : EIATTR_CUDA_API_VERSION
	.align		4
        /*0000*/ 	.byte	0x04, 0x37
        /*0002*/ 	.short	(.L_7 - .L_6)
.L_6:
        /*0004*/ 	.word	0x00000081


	//----- nvinfo : EIATTR_KPARAM_INFO
	.align		4
.L_7:
        /*0008*/ 	.byte	0x04, 0x17
        /*000a*/ 	.short	(.L_9 - .L_8)
.L_8:
        /*000c*/ 	.word	0x00000000
        /*0010*/ 	.short	0x000d
        /*0012*/ 	.short	0x0048
        /*0014*/ 	.byte	0x00, 0xf4, 0x21, 0x00


	//----- nvinfo : EIATTR_KPARAM_INFO
	.align		4
.L_9:
        /*0018*/ 	.byte	0x04, 0x17
        /*001a*/ 	.short	(.L_11 - .L_10)
.L_10:
        /*001c*/ 	.word	0x00000000
        /*0020*/ 	.short	0x000c
        /*0022*/ 	.short	0x0040
        /*0024*/ 	.byte	0x00, 0xf4, 0x21, 0x00


	//----- nvinfo : EIATTR_KPARAM_INFO
	.align		4
.L_11:
        /*0028*/ 	.byte	0x04, 0x17
        /*002a*/ 	.short	(.L_13 - .L_12)
.L_12:
        /*002c*/ 	.word	0x00000000
        /*0030*/ 	.short	0x000b
        /*0032*/ 	.short	0x0038
        /*0034*/ 	.byte	0x00, 0xf0, 0x11, 0x00


	//----- nvinfo : EIATTR_KPARAM_INFO
	.align		4
.L_13:
        /*0038*/ 	.byte	0x04, 0x17
        /*003a*/ 	.short	(.L_15 - .L_14)
.L_14:
        /*003c*/ 	.word	0x00000000
        /*0040*/ 	.short	0x000a
        /*0042*/ 	.short	0x0034
        /*0044*/ 	.byte	0x00, 0xf0, 0x11, 0x00


	//----- nvinfo : EIATTR_KPARAM_INFO
	.align		4
.L_15:
        /*0048*/ 	.byte	0x04, 0x17
        /*004a*/ 	.short	(.L_17 - .L_16)
.L_16:
        /*004c*/ 	.word	0x00000000
        /*0050*/ 	.short	0x0009
        /*0052*/ 	.short	0x0030
        /*0054*/ 	.byte	0x00, 0xf0, 0x11, 0x00


	//----- nvinfo : EIATTR_KPARAM_INFO
	.align		4
.L_17:
        /*0058*/ 	.byte	0x04, 0x17
        /*005a*/ 	.short	(.L_19 - .L_18)
.L_18:
        /*005c*/ 	.word	0x00000000
        /*0060*/ 	.short	0x0008
        /*0062*/ 	.short	0x002c
        /*0064*/ 	.byte	0x00, 0xf0, 0x11, 0x00


	//----- nvinfo : EIATTR_KPARAM_INFO
	.align		4
.L_19:
        /*0068*/ 	.byte	0x04, 0x17
        /*006a*/ 	.short	(.L_21 - .L_20)
.L_20:
        /*006c*/ 	.word	0x00000000
        /*0070*/ 	.short	0x0007
        /*0072*/ 	.short	0x0028
        /*0074*/ 	.byte	0x00, 0xf0, 0x11, 0x00


	//----- nvinfo : EIATTR_KPARAM_INFO
	.align		4
.L_21:
        /*0078*/ 	.byte	0x04, 0x17
        /*007a*/ 	.short	(.L_23 - .L_22)
.L_22:
        /*007c*/ 	.word	0x00000000
        /*0080*/ 	.short	0x0006
        /*0082*/ 	.short	0x0024
        /*0084*/ 	.byte	0x00, 0xf0, 0x11, 0x00


	//----- nvinfo : EIATTR_KPARAM_INFO
	.align		4
.L_23:
        /*0088*/ 	.byte	0x04, 0x17
        /*008a*/ 	.short	(.L_25 - .L_24)
.L_24:
        /*008c*/ 	.word	0x00000000
        /*0090*/ 	.short	0x0005
        /*0092*/ 	.short	0x0020
        /*0094*/ 	.byte	0x00, 0xf0, 0x11, 0x00


	//----- nvinfo : EIATTR_KPARAM_INFO
	.align		4
.L_25:
        /*0098*/ 	.byte	0x04, 0x17
        /*009a*/ 	.short	(.L_27 - .L_26)
.L_26:
        /*009c*/ 	.word	0x00000000
        /*00a0*/ 	.short	0x0004
        /*00a2*/ 	.short	0x001c
        /*00a4*/ 	.byte	0x00, 0xf0, 0x11, 0x00


	//----- nvinfo : EIATTR_KPARAM_INFO
	.align		4
.L_27:
        /*00a8*/ 	.byte	0x04, 0x17
        /*00aa*/ 	.short	(.L_29 - .L_28)
.L_28:
        /*00ac*/ 	.word	0x00000000
        /*00b0*/ 	.short	0x0003
        /*00b2*/ 	.short	0x0018
        /*00b4*/ 	.byte	0x00, 0xf0, 0x11, 0x00


	//----- nvinfo : EIATTR_KPARAM_INFO
	.align		4
.L_29:
        /*00b8*/ 	.byte	0x04, 0x17
        /*00ba*/ 	.short	(.L_31 - .L_30)
.L_30:
        /*00bc*/ 	.word	0x00000000
        /*00c0*/ 	.short	0x0002
        /*00c2*/ 	.short	0x0010
        /*00c4*/ 	.byte	0x00, 0xf4, 0x21, 0x00


	//----- nvinfo : EIATTR_KPARAM_INFO
	.align		4
.L_31:
        /*00c8*/ 	.byte	0x04, 0x17
        /*00ca*/ 	.short	(.L_33 - .L_32)
.L_32:
        /*00cc*/ 	.word	0x00000000
        /*00d0*/ 	.short	0x0001
        /*00d2*/ 	.short	0x0008
        /*00d4*/ 	.byte	0x00, 0xf4, 0x21, 0x00


	//----- nvinfo : EIATTR_KPARAM_INFO
	.align		4
.L_33:
        /*00d8*/ 	.byte	0x04, 0x17
        /*00da*/ 	.short	(.L_35 - .L_34)
.L_34:
        /*00dc*/ 	.word	0x00000000
        /*00e0*/ 	.short	0x0000
        /*00e2*/ 	.short	0x0000
        /*00e4*/ 	.byte	0x00, 0xf4, 0x21, 0x00


	//----- nvinfo : EIATTR_SPARSE_MMA_MASK
	.align		4
.L_35:
        /*00e8*/ 	.byte	0x03, 0x50
        /*00ea*/ 	.short	0x0000


	//----- nvinfo : EIATTR_MAXREG_COUNT
	.align		4
        /*00ec*/ 	.byte	0x03, 0x1b
        /*00ee*/ 	.short	0x0080


	//----- nvinfo : EIATTR_NUM_BARRIERS
	.align		4
        /*00f0*/ 	.byte	0x02, 0x4c
        /*00f2*/ 	.byte	0x01
	.zero		1


	//----- nvinfo : EIATTR_ANNOTATIONS
	.align		4
        /*00f4*/ 	.byte	0x04, 0x55
        /*00f6*/ 	.short	(.L_37 - .L_36)


	//   ....[0]....
.L_36:
        /*00f8*/ 	.word	0x00000001
        /*00fc*/ 	.byte	0x60, 0x0a, 0x00, 0x00, 0x01, 0x00, 0x00, 0x00, 0xa0, 0x0a, 0x00, 0x00, 0x01, 0x00, 0x00, 0x00
        /* <DEDUP_REMOVED lines=15> */
        /*01fc*/ 	.byte	0xd0, 0x5f, 0x00, 0x00


	//----- nvinfo : EIATTR_VRC_CTA_INIT_COUNT
	.align		4
.L_37:
        /*0200*/ 	.byte	0x02, 0x4a
	.zero		1
	.zero		1


	//----- nvinfo : EIATTR_EXIT_INSTR_OFFSETS
	.align		4
        /*0204*/ 	.byte	0x04, 0x1c
        /*0206*/ 	.short	(.L_39 - .L_38)


	//   ....[0]....
.L_38:
        /*0208*/ 	.word	0x00006ec0


	//   ....[1]....
        /*020c*/ 	.word	0x00006ee0


	//----- nvinfo : EIATTR_REQNTID
	.align		4
.L_39:
        /*0210*/ 	.byte	0x04, 0x10
        /*0212*/ 	.short	(.L_41 - .L_40)
.L_40:
        /*0214*/ 	.word	0x00000200
        /*0218*/ 	.word	0x00000001
        /*021c*/ 	.word	0x00000001


	//----- nvinfo : EIATTR_CBANK_PARAM_SIZE
	.align		4
.L_41:
        /*0220*/ 	.byte	0x03, 0x19
        /*0222*/ 	.short	0x0050


	//----- nvinfo : EIATTR_PARAM_CBANK
	.align		4
        /*0224*/ 	.byte	0x04, 0x0a
        /*0226*/ 	.short	(.L_43 - .L_42)
	.align		4
.L_42:
        /*0228*/ 	.word	index@(.nv.constant0.matmul_kernel)
        /*022c*/ 	.short	0x0380
        /*022e*/ 	.short	0x0050


	//----- nvinfo : EIATTR_SW_WAR
	.align		4
.L_43:
        /*0230*/ 	.byte	0x04, 0x36
        /*0232*/ 	.short	(.L_45 - .L_44)
.L_44:
        /*0234*/ 	.word	0x00000008
.L_45:


//--------------------- .nv.compat                --------------------------
	.section	.nv.compat,"",@"SHT_CUDA_COMPAT_INFO"
	.align	4
        /*0000*/ 	.byte	0x02, 0x02, 0x01, 0x00, 0x02, 0x05, 0x05, 0x00, 0x02, 0x03, 0x00, 0x00, 0x02, 0x06, 0x01, 0x00


//--------------------- .nv.callgraph             --------------------------
	.section	.nv.callgraph,"",@"SHT_CUDA_CALLGRAPH"
	.align	4
	.sectionentsize	8
	.align		4
        /*0000*/ 	.word	0x00000000
	.align		4
        /*0004*/ 	.word	0xffffffff
	.align		4
        /*0008*/ 	.word	0x00000000
	.align		4
        /*000c*/ 	.word	0xfffffffe
	.align		4
        /*0010*/ 	.word	0x00000000
	.align		4
        /*0014*/ 	.word	0xfffffffd
	.align		4
        /*0018*/ 	.word	0x00000000
	.align		4
        /*001c*/ 	.word	0xfffffffc


//--------------------- .text.matmul_kernel       --------------------------
	.section	.text.matmul_kernel,"ax",@progbits
	.align	128
        .global         matmul_kernel
        .type           matmul_kernel,@function
        .size           matmul_kernel,(.L_x_3 - matmul_kernel)
        .other          matmul_kernel,@"STO_CUDA_ENTRY STV_DEFAULT"
matmul_kernel:
.text.matmul_kernel:
[----:B------:R-:W1:Y:S08]  /*0000*/  LDC R1, c[0x0][0x37c] ;  /* 0x0000df00ff017b82 */ /* 0x000e700000000800 */
[----:B------:R-:W2:Y:S01]  /*0010*/  LDC.64 R12, c[0x0][0x398] ;  /* 0x0000e600ff0c7b82 */ /* 0x000ea20000000a00 */
[----:B------:R-:W3:Y:S01]  /*0020*/  S2R R5, SR_CTAID.X ;  /* 0x0000000000057919 */ /* 0x000ee20000002500 */
[----:B------:R-:W4:Y:S01]  /*0030*/  LDCU.128 UR8, c[0x0][0x3a0] ;  /* 0x00007400ff0877ac */ /* 0x000f220008000c00 */
[----:B-1----:R-:W-:Y:S01]  /*0040*/  VIADD R1, R1, 0xffffffc0 ;  /* 0xffffffc001017836 */ /* 0x002fe20000000000 */
[----:B------:R-:W1:Y:S01]  /*0050*/  S2R R26, SR_TID.X ;  /* 0x00000000001a7919 */ /* 0x000e620000002100 */
[----:B------:R-:W5:Y:S03]  /*0060*/  LDCU.128 UR16, c[0x0][0x380] ;  /* 0x00007000ff1077ac */ /* 0x000f660008000c00 */
[----:B------:R-:W1:Y:S01]  /*0070*/  S2UR UR7, SR_CgaCtaId ;  /* 0x00000000000779c3 */ /* 0x000e620000008800 */
[----:B------:R-:W1:Y:S01]  /*0080*/  LDCU UR6, c[0x0][0x3b0] ;  /* 0x00007600ff0677ac */ /* 0x000e620008000800 */
[----:B------:R-:W1:Y:S01]  /*0090*/  LDCU.64 UR14, c[0x0][0x358] ;  /* 0x00006b00ff0e77ac */ /* 0x000e620008000a00 */
[----:B----4-:R-:W-:Y:S01]  /*00a0*/  UIADD3 UR5, UPT, UPT, UR8, 0x3f, URZ ;  /* 0x0000003f08057890 */ /* 0x010fe2000fffe0ff */
[----:B------:R-:W-:Y:S01]  /*00b0*/  IMAD.U32 R24, RZ, RZ, UR10 ;  /* 0x0000000aff187e24 */ /* 0x000fe2000f8e00ff */
[----:B------:R-:W-:Y:S01]  /*00c0*/  USHF.L.U32 UR13, UR10, 0x6, URZ ;  /* 0x000000060a0d7899 */ /* 0x000fe200080006ff */
[----:B--2---:R-:W-:Y:S01]  /*00d0*/  VIADD R0, R13, 0x3f ;  /* 0x0000003f0d007836 */ /* 0x004fe20000000000 */
[----:B------:R-:W-:Y:S01]  /*00e0*/  UISETP.GT.AND UP0, UPT, UR5, 0x3f, UPT ;  /* 0x0000003f0500788c */ /* 0x000fe2000bf04270 */
[----:B------:R-:W-:-:S03]  /*00f0*/  LOP3.LUT R92, RZ, R13, RZ, 0x33, !PT ;  /* 0x0000000dff5c7212 */ /* 0x000fc600078e33ff */
[----:B------:R-:W-:Y:S01]  /*0100*/  SHF.R.S32.HI R3, RZ, 0x1f, R0 ;  /* 0x0000001fff037819 */ /* 0x000fe20000011400 */
[----:B------:R-:W-:Y:S02]  /*0110*/  USEL UR4, URZ, 0x4, !UP0 ;  /* 0x00000004ff047887 */ /* 0x000fe4000c000000 */
[----:B------:R-:W-:Y:S01]  /*0120*/  UISETP.GT.AND UP0, UPT, UR5, 0x7f, UPT ;  /* 0x0000007f0500788c */ /* 0x000fe2000bf04270 */
[----:B------:R-:W-:Y:S02]  /*0130*/  LEA.HI R3, R3, R0, RZ, 0x6 ;  /* 0x0000000003037211 */ /* 0x000fe400078f30ff */
[----:B---3--:R-:W-:Y:S01]  /*0140*/  IABS R8, R5 ;  /* 0x0000000500087213 */ /* 0x008fe20000000000 */
[----:B------:R-:W-:Y:S01]  /*0150*/  IMAD.U32 R109, RZ, RZ, UR4 ;  /* 0x00000004ff6d7e24 */ /* 0x000fe2000f8e00ff */
[----:B------:R-:W-:Y:S01]  /*0160*/  SHF.R.S32.HI R3, RZ, 0x6, R3 ;  /* 0x00000006ff037819 */ /* 0x000fe20000011403 */
[----:B------:R-:W-:Y:S01]  /*0170*/  UMOV UR4, 0x400 ;  /* 0x0000040000047882 */ /* 0x000fe20000000000 */
[--C-:B-1----:R-:W-:Y:S01]  /*0180*/  SHF.R.S32.HI R87, RZ, 0x8, R26.reuse ;  /* 0x00000008ff577819 */ /* 0x102fe2000001141a */
[----:B------:R-:W-:Y:S01]  /*0190*/  ULEA UR7, UR7, UR4, 0x18 ;  /* 0x0000000407077291 */ /* 0x000fe2000f8ec0ff */
[----:B------:R-:W-:Y:S01]  /*01a0*/  SHF.R.U32.HI R11, RZ, 0x6, R26 ;  /* 0x00000006ff0b7819 */ /* 0x000fe2000001161a */
[----:B------:R-:W-:Y:S01]  /*01b0*/  IMAD.SHL.U32 R4, R3, 0x8, RZ ;  /* 0x0000000803047824 */ /* 0x000fe200078e00ff */
[----:B------:R-:W-:Y:S01]  /*01c0*/  SGXT R87, R87, 0x1 ;  /* 0x000000015757781a */ /* 0x000fe20000000200 */
[----:B------:R-:W-:Y:S01]  /*01d0*/  UIADD3 UR4, UPT, UPT, UR8, -0x40, URZ ;  /* 0xffffffc008047890 */ /* 0x000fe2000fffe0ff */
[----:B------:R-:W-:-:S02]  /*01e0*/  SGXT.U32 R11, R11, 0x3 ;  /* 0x000000030b0b781a */ /* 0x000fc40000000000 */
[-C--:B------:R-:W-:Y:S02]  /*01f0*/  IABS R7, R4.reuse ;  /* 0x0000000400077213 */ /* 0x080fe40000000000 */
[----:B------:R-:W-:Y:S02]  /*0200*/  IABS R10, R4 ;  /* 0x00000004000a7213 */ /* 0x000fe40000000000 */
[----:B------:R-:W1:Y:S08]  /*0210*/  I2F.RP R0, R7 ;  /* 0x0000000700007306 */ /* 0x000e700000209400 */
[----:B-1----:R-:W1:Y:S02]  /*0220*/  MUFU.RCP R0, R0 ;  /* 0x0000000000007308 */ /* 0x002e640000001000 */
[----:B-1----:R-:W-:-:S02]  /*0230*/  VIADD R2, R0, 0xffffffe ;  /* 0x0ffffffe00027836 */ /* 0x002fc40000000000 */
[----:B------:R-:W-:-:S04]  /*0240*/  IMAD.MOV R0, RZ, RZ, -R10 ;  /* 0x000000ffff007224 */ /* 0x000fc800078e0a0a */
[----:B------:R1:W2:Y:S02]  /*0250*/  F2I.FTZ.U32.TRUNC.NTZ R3, R2 ;  /* 0x0000000200037305 */ /* 0x0002a4000021f000 */
[----:B-1----:R-:W-:Y:S02]  /*0260*/  IMAD.MOV.U32 R2, RZ, RZ, RZ ;  /* 0x000000ffff027224 */ /* 0x002fe400078e00ff */
[----:B--2---:R-:W-:-:S04]  /*0270*/  IMAD.MOV R6, RZ, RZ, -R3 ;  /* 0x000000ffff067224 */ /* 0x004fc800078e0a03 */
[----:B------:R-:W-:Y:S02]  /*0280*/  IMAD R9, R6, R7, RZ ;  /* 0x0000000706097224 */ /* 0x000fe400078e02ff */
[----:B------:R-:W-:Y:S02]  /*0290*/  IMAD.MOV.U32 R6, RZ, RZ, R8 ;  /* 0x000000ffff067224 */ /* 0x000fe400078e0008 */
[----:B------:R-:W-:-:S06]  /*02a0*/  IMAD.HI.U32 R3, R3, R9, R2 ;  /* 0x0000000903037227 */ /* 0x000fcc00078e0002 */
[----:B------:R-:W-:-:S04]  /*02b0*/  IMAD.HI.U32 R3, R3, R6, RZ ;  /* 0x0000000603037227 */ /* 0x000fc800078e00ff */
[----:B------:R-:W-:-:S05]  /*02c0*/  IMAD R0, R3, R0, R6 ;  /* 0x0000000003007224 */ /* 0x000fca00078e0206 */
[----:B------:R-:W-:-:S13]  /*02d0*/  ISETP.GT.U32.AND P1, PT, R7, R0, PT ;  /* 0x000000000700720c */ /* 0x000fda0003f24070 */
[----:B------:R-:W-:Y:S02]  /*02e0*/  @!P1 IMAD.IADD R0, R0, 0x1, -R7 ;  /* 0x0000000100009824 */ /* 0x000fe400078e0a07 */
[----:B------:R-:W-:Y:S01]  /*02f0*/  @!P1 VIADD R3, R3, 0x1 ;  /* 0x0000000103039836 */ /* 0x000fe20000000000 */
[----:B------:R-:W-:Y:S02]  /*0300*/  ISETP.NE.AND P1, PT, R4, RZ, PT ;  /* 0x000000ff0400720c */ /* 0x000fe40003f25270 */
[----:B------:R-:W-:Y:S02]  /*0310*/  ISETP.GE.U32.AND P0, PT, R0, R7, PT ;  /* 0x000000070000720c */ /* 0x000fe40003f06070 */
[----:B------:R-:W-:-:S04]  /*0320*/  LOP3.LUT R0, R5, R4, RZ, 0x3c, !PT ;  /* 0x0000000405007212 */ /* 0x000fc800078e3cff */
[----:B------:R-:W-:Y:S01]  /*0330*/  ISETP.GE.AND P2, PT, R0, RZ, PT ;  /* 0x000000ff0000720c */ /* 0x000fe20003f46270 */
[----:B------:R-:W-:-:S06]  /*0340*/  VIADD R0, R12, 0xff ;  /* 0x000000ff0c007836 */ /* 0x000fcc0000000000 */
[----:B------:R-:W-:-:S04]  /*0350*/  @P0 VIADD R3, R3, 0x1 ;  /* 0x0000000103030836 */ /* 0x000fc80000000000 */
[----:B------:R-:W-:Y:S01]  /*0360*/  IMAD.MOV.U32 R2, RZ, RZ, R3 ;  /* 0x000000ffff027224 */ /* 0x000fe200078e0003 */
[----:B------:R-:W-:-:S03]  /*0370*/  SHF.R.S32.HI R3, RZ, 0x1f, R0 ;  /* 0x0000001fff037819 */ /* 0x000fc60000011400 */
[----:B------:R-:W-:Y:S01]  /*0380*/  @!P2 IMAD.MOV R2, RZ, RZ, -R2 ;  /* 0x000000ffff02a224 */ /* 0x000fe200078e0a02 */
[----:B------:R-:W-:Y:S02]  /*0390*/  @!P1 LOP3.LUT R2, RZ, R4, RZ, 0x33, !PT ;  /* 0x00000004ff029212 */ /* 0x000fe400078e33ff */
[----:B------:R-:W-:-:S03]  /*03a0*/  LEA.HI R3, R3, R0, RZ, 0x8 ;  /* 0x0000000003037211 */ /* 0x000fc600078f40ff */
[----:B------:R-:W-:Y:S02]  /*03b0*/  IMAD.SHL.U32 R16, R2, 0x8, RZ ;  /* 0x0000000802107824 */ /* 0x000fe400078e00ff */
[----:B------:R-:W-:-:S03]  /*03c0*/  IMAD.MOV R2, RZ, RZ, -R2 ;  /* 0x000000ffff027224 */ /* 0x000fc600078e0a02 */
[----:B------:R-:W-:Y:S01]  /*03d0*/  LEA.HI.SX32 R3, R3, -R16, 0x18 ;  /* 0x8000001003037211 */ /* 0x000fe200078fc2ff */
[----:B------:R-:W-:Y:S02]  /*03e0*/  IMAD R14, R4, R2, R5 ;  /* 0x00000002040e7224 */ /* 0x000fe400078e0205 */
[----:B------:R-:W-:Y:S01]  /*03f0*/  IMAD.MOV.U32 R2, RZ, RZ, RZ ;  /* 0x000000ffff027224 */ /* 0x000fe200078e00ff */
[----:B------:R-:W-:Y:S02]  /*0400*/  VIMNMX R17, PT, PT, R3, 0x8, PT ;  /* 0x0000000803117848 */ /* 0x000fe40003fe0100 */
[----:B------:R-:W-:Y:S02]  /*0410*/  IABS R4, R14 ;  /* 0x0000000e00047213 */ /* 0x000fe40000000000 */
[----:B------:R-:W-:-:S04]  /*0420*/  IABS R9, R17 ;  /* 0x0000001100097213 */ /* 0x000fc80000000000 */
[----:B------:R-:W1:Y:S08]  /*0430*/  I2F.RP R0, R9 ;  /* 0x0000000900007306 */ /* 0x000e700000209400 */
[----:B-1----:R-:W1:Y:S02]  /*0440*/  MUFU.RCP R0, R0 ;  /* 0x0000000000007308 */ /* 0x002e640000001000 */
[----:B-1----:R-:W-:-:S06]  /*0450*/  VIADD R3, R0, 0xffffffe ;  /* 0x0ffffffe00037836 */ /* 0x002fcc0000000000 */
[----:B------:R-:W1:Y:S02]  /*0460*/  F2I.FTZ.U32.TRUNC.NTZ R3, R3 ;  /* 0x0000000300037305 */ /* 0x000e64000021f000 */
[----:B-1----:R-:W-:-:S04]  /*0470*/  IMAD.MOV R6, RZ, RZ, -R3 ;  /* 0x000000ffff067224 */ /* 0x002fc800078e0a03 */
[----:B------:R-:W-:Y:S01]  /*0480*/  IMAD R5, R6, R9, RZ ;  /* 0x0000000906057224 */ /* 0x000fe200078e02ff */
[----:B------:R-:W-:-:S03]  /*0490*/  IABS R6, R17 ;  /* 0x0000001100067213 */ /* 0x000fc60000000000 */
[----:B------:R-:W-:Y:S01]  /*04a0*/  IMAD.HI.U32 R2, R3, R5, R2 ;  /* 0x0000000503027227 */ /* 0x000fe200078e0002 */
[----:B------:R-:W-:-:S03]  /*04b0*/  IABS R5, R13 ;  /* 0x0000000d00057213 */ /* 0x000fc60000000000 */
[----:B------:R-:W-:Y:S02]  /*04c0*/  IMAD.MOV.U32 R3, RZ, RZ, R4 ;  /* 0x000000ffff037224 */ /* 0x000fe400078e0004 */
[----:B------:R-:W-:Y:S01]  /*04d0*/  IMAD.MOV R0, RZ, RZ, -R6 ;  /* 0x000000ffff007224 */ /* 0x000fe200078e0a06 */
[----:B------:R-:W-:Y:S01]  /*04e0*/  LOP3.LUT R6, R26, 0x1c0, RZ, 0xc0, !PT ;  /* 0x000001c01a067812 */ /* 0x000fe200078ec0ff */
[----:B------:R-:W-:-:S03]  /*04f0*/  IMAD.HI.U32 R4, R2, R3, RZ ;  /* 0x0000000302047227 */ /* 0x000fc600078e00ff */
[----:B------:R-:W-:Y:S01]  /*0500*/  SHF.R.U32.HI R6, RZ, 0x2, R6 ;  /* 0x00000002ff067819 */ /* 0x000fe20000011606 */
[----:B------:R-:W-:Y:S02]  /*0510*/  IMAD.MOV.U32 R2, RZ, RZ, R5 ;  /* 0x000000ffff027224 */ /* 0x000fe400078e0005 */
[----:B------:R-:W-:Y:S01]  /*0520*/  IMAD R0, R4, R0, R3 ;  /* 0x0000000004007224 */ /* 0x000fe200078e0203 */
[----:B------:R-:W-:Y:S01]  /*0530*/  IABS R3, R12 ;  /* 0x0000000c00037213 */ /* 0x000fe20000000000 */
[----:B------:R-:W1:Y:S03]  /*0540*/  I2F.RP R7, R2 ;  /* 0x0000000200077306 */ /* 0x000e660000209400 */
[----:B------:R-:W-:-:S05]  /*0550*/  ISETP.GT.U32.AND P1, PT, R9, R0, PT ;  /* 0x000000000900720c */ /* 0x000fca0003f24070 */
[----:B------:R-:W2:Y:S08]  /*0560*/  I2F.RP R5, R3 ;  /* 0x0000000300057306 */ /* 0x000eb00000209400 */
[----:B-1----:R-:W1:Y:S01]  /*0570*/  MUFU.RCP R7, R7 ;  /* 0x0000000700077308 */ /* 0x002e620000001000 */
[----:B------:R-:W-:Y:S02]  /*0580*/  @!P1 IMAD.IADD R0, R0, 0x1, -R9 ;  /* 0x0000000100009824 */ /* 0x000fe400078e0a09 */
[----:B------:R-:W-:Y:S01]  /*0590*/  @!P1 VIADD R4, R4, 0x1 ;  /* 0x0000000104049836 */ /* 0x000fe20000000000 */
[----:B------:R-:W-:-:S02]  /*05a0*/  ISETP.NE.AND P1, PT, R17, RZ, PT ;  /* 0x000000ff1100720c */ /* 0x000fc40003f25270 */
[----:B------:R-:W-:Y:S02]  /*05b0*/  ISETP.GE.U32.AND P0, PT, R0, R9, PT ;  /* 0x000000090000720c */ /* 0x000fe40003f06070 */
[C---:B------:R-:W-:Y:S01]  /*05c0*/  LOP3.LUT R0, R26.reuse, 0x1ff, RZ, 0xc0, !PT ;  /* 0x000001ff1a007812 */ /* 0x040fe200078ec0ff */
[----:B--2---:R-:W2:Y:S01]  /*05d0*/  MUFU.RCP R5, R5 ;  /* 0x0000000500057308 */ /* 0x004ea20000001000 */
[----:B------:R-:W-:-:S03]  /*05e0*/  LOP3.LUT R9, R26, 0xff, RZ, 0xc0, !PT ;  /* 0x000000ff1a097812 */ /* 0x000fc600078ec0ff */
[----:B------:R-:W-:Y:S01]  /*05f0*/  IMAD.SHL.U32 R93, R0, 0x4, RZ ;  /* 0x00000004005d7824 */ /* 0x000fe200078e00ff */
[-C--:B------:R-:W-:Y:S01]  /*0600*/  LOP3.LUT R0, R14, R17.reuse, RZ, 0x3c, !PT ;  /* 0x000000110e007212 */ /* 0x080fe200078e3cff */
[----:B------:R-:W-:Y:S02]  /*0610*/  IMAD.SHL.U32 R8, R9, 0x4, RZ ;  /* 0x0000000409087824 */ /* 0x000fe400078e00ff */
[----:B-1----:R-:W-:Y:S01]  /*0620*/  VIADD R7, R7, 0xffffffe ;  /* 0x0ffffffe07077836 */ /* 0x002fe20000000000 */
[----:B------:R-:W-:Y:S01]  /*0630*/  ISETP.GE.AND P2, PT, R0, RZ, PT ;  /* 0x000000ff0000720c */ /* 0x000fe20003f46270 */
[----:B------:R-:W-:Y:S01]  /*0640*/  @P0 VIADD R4, R4, 0x1 ;  /* 0x0000000104040836 */ /* 0x000fe20000000000 */
[----:B------:R-:W-:Y:S02]  /*0650*/  SHF.R.U32.HI R0, RZ, 0x8, R26 ;  /* 0x00000008ff007819 */ /* 0x000fe4000001161a */
[----:B------:R-:W-:Y:S01]  /*0660*/  LOP3.LUT R87, R8, 0x420, R87, 0x78, !PT ;  /* 0x0000042008577812 */ /* 0x000fe200078e7857 */
[----:B------:R-:W1:Y:S01]  /*0670*/  F2I.FTZ.U32.TRUNC.NTZ R7, R7 ;  /* 0x0000000700077305 */ /* 0x000e62000021f000 */
[----:B------:R-:W-:Y:S01]  /*0680*/  SGXT.U32 R0, R0, 0x1 ;  /* 0x000000010000781a */ /* 0x000fe20000000000 */
[----:B------:R-:W-:Y:S01]  /*0690*/  IMAD.MOV.U32 R8, RZ, RZ, R4 ;  /* 0x000000ffff087224 */ /* 0x000fe200078e0004 */
[----:B------:R-:W-:Y:S01]  /*06a0*/  LOP3.LUT R93, R93, R6, RZ, 0x3c, !PT ;  /* 0x000000065d5d7212 */ /* 0x000fe200078e3cff */
[----:B--2---:R-:W-:Y:S01]  /*06b0*/  VIADD R5, R5, 0xffffffe ;  /* 0x0ffffffe05057836 */ /* 0x004fe20000000000 */
[C---:B------:R-:W-:Y:S01]  /*06c0*/  LOP3.LUT R18, R0.reuse, 0x4, RZ, 0xfc, !PT ;  /* 0x0000000400127812 */ /* 0x040fe200078efcff */
[C---:B------:R-:W-:Y:S01]  /*06d0*/  IMAD R25, R0.reuse, UR10, RZ ;  /* 0x0000000a00197c24 */ /* 0x040fe2000f8e02ff */
[----:B------:R-:W-:Y:S01]  /*06e0*/  ISETP.GE.AND P0, PT, R0, UR8, PT ;  /* 0x0000000800007c0c */ /* 0x000fe2000bf06270 */
[----:B------:R-:W-:Y:S01]  /*06f0*/  @!P2 IMAD.MOV R8, RZ, RZ, -R8 ;  /* 0x000000ffff08a224 */ /* 0x000fe200078e0a08 */
[----:B------:R-:W-:Y:S01]  /*0700*/  @!P1 LOP3.LUT R8, RZ, R17, RZ, 0x33, !PT ;  /* 0x00000011ff089212 */ /* 0x000fe200078e33ff */
[----:B------:R-:W2:Y:S01]  /*0710*/  F2I.FTZ.U32.TRUNC.NTZ R5, R5 ;  /* 0x0000000500057305 */ /* 0x000ea2000021f000 */
[----:B------:R-:W-:Y:S01]  /*0720*/  ISETP.GE.AND P2, PT, R18, UR8, PT ;  /* 0x0000000812007c0c */ /* 0x000fe2000bf46270 */
[----:B------:R-:W-:Y:S01]  /*0730*/  IMAD R90, R24, 0x2, R25 ;  /* 0x00000002185a7824 */ /* 0x000fe200078e0219 */
[C---:B------:R-:W-:Y:S01]  /*0740*/  SEL R4, R109.reuse, RZ, !P0 ;  /* 0x000000ff6d047207 */ /* 0x040fe20004000000 */
[----:B------:R-:W-:Y:S01]  /*0750*/  IMAD.SHL.U32 R84, R8, 0x40, RZ ;  /* 0x0000004008547824 */ /* 0x000fe200078e00ff */
[----:B------:R-:W-:Y:S01]  /*0760*/  SEL R6, R109, RZ, !P2 ;  /* 0x000000ff6d067207 */ /* 0x000fe20005000000 */
[----:B-1----:R-:W-:Y:S01]  /*0770*/  IMAD.MOV R15, RZ, RZ, -R7 ;  /* 0x000000ffff0f7224 */ /* 0x002fe200078e0a07 */
[----:B------:R-:W-:Y:S01]  /*0780*/  ISETP.NE.U32.AND P4, PT, R4, RZ, PT ;  /* 0x000000ff0400720c */ /* 0x000fe20003f85070 */
[----:B------:R-:W-:Y:S01]  /*0790*/  IMAD R89, R24, 0x2, R90 ;  /* 0x0000000218597824 */ /* 0x000fe200078e025a */
[----:B------:R-:W-:Y:S01]  /*07a0*/  LOP3.LUT R11, R84, R11, RZ, 0xfc, !PT ;  /* 0x0000000b540b7212 */ /* 0x000fe200078efcff */
[----:B------:R-:W-:Y:S01]  /*07b0*/  IMAD R15, R15, R2, RZ ;  /* 0x000000020f0f7224 */ /* 0x000fe200078e02ff */
[----:B------:R-:W-:Y:S01]  /*07c0*/  ISETP.NE.U32.AND P3, PT, R6, RZ, PT ;  /* 0x000000ff0600720c */ /* 0x000fe20003f65070 */
[----:B------:R-:W-:Y:S01]  /*07d0*/  IMAD.MOV.U32 R6, RZ, RZ, RZ ;  /* 0x000000ffff067224 */ /* 0x000fe200078e00ff */
[C---:B------:R-:W-:Y:S01]  /*07e0*/  LOP3.LUT R19, R11.reuse, 0x10, RZ, 0xfc, !PT ;  /* 0x000000100b137812 */ /* 0x040fe200078efcff */
[----:B------:R-:W-:Y:S01]  /*07f0*/  IMAD R91, R24, 0x2, R89 ;  /* 0x00000002185b7824 */ /* 0x000fe200078e0259 */
[----:B------:R-:W-:Y:S01]  /*0800*/  LOP3.LUT R18, R11, 0x8, RZ, 0xfc, !PT ;  /* 0x000000080b127812 */ /* 0x000fe200078efcff */
[----:B------:R-:W-:Y:S01]  /*0810*/  IMAD.HI.U32 R7, R7, R15, R6 ;  /* 0x0000000f07077227 */ /* 0x000fe200078e0006 */
[----:B------:R-:W-:-:S02]  /*0820*/  ISETP.GE.AND P1, PT, R19, RZ, PT ;  /* 0x000000ff1300720c */ /* 0x000fc40003f26270 */
[----:B------:R-:W-:Y:S01]  /*0830*/  IABS R10, R18 ;  /* 0x00000012000a7213 */ /* 0x000fe20000000000 */
[----:B------:R-:W-:Y:S01]  /*0840*/  IMAD.MOV R6, RZ, RZ, -R8 ;  /* 0x000000ffff067224 */ /* 0x000fe200078e0a08 */
[----:B------:R-:W-:Y:S01]  /*0850*/  IABS R8, R19 ;  /* 0x0000001300087213 */ /* 0x000fe20000000000 */
[----:B--2---:R-:W-:Y:S01]  /*0860*/  IMAD.MOV R4, RZ, RZ, -R5 ;  /* 0x000000ffff047224 */ /* 0x004fe200078e0a05 */
[----:B------:R-:W-:Y:S01]  /*0870*/  LOP3.LUT R20, R11, 0x18, RZ, 0xfc, !PT ;  /* 0x000000180b147812 */ /* 0x000fe200078efcff */
[----:B------:R-:W-:Y:S01]  /*0880*/  IMAD R6, R17, R6, R14 ;  /* 0x0000000611067224 */ /* 0x000fe200078e020e */
[----:B------:R-:W-:Y:S01]  /*0890*/  ISETP.GE.AND P2, PT, R18, RZ, PT ;  /* 0x000000ff1200720c */ /* 0x000fe20003f46270 */
[----:B------:R-:W-:Y:S01]  /*08a0*/  IMAD R15, R4, R3, RZ ;  /* 0x00000003040f7224 */ /* 0x000fe200078e02ff */
[----:B------:R-:W-:Y:S01]  /*08b0*/  IABS R17, R20 ;  /* 0x0000001400117213 */ /* 0x000fe20000000000 */
[----:B------:R-:W-:Y:S01]  /*08c0*/  IMAD.MOV.U32 R14, RZ, RZ, R8 ;  /* 0x000000ffff0e7224 */ /* 0x000fe200078e0008 */
[C---:B------:R-:W-:Y:S01]  /*08d0*/  LOP3.LUT R18, R11.reuse, 0x28, RZ, 0xfc, !PT ;  /* 0x000000280b127812 */ /* 0x040fe200078efcff */
[----:B------:R-:W-:Y:S01]  /*08e0*/  IMAD.MOV.U32 R4, RZ, RZ, RZ ;  /* 0x000000ffff047224 */ /* 0x000fe200078e00ff */
[----:B------:R-:W-:Y:S01]  /*08f0*/  LOP3.LUT R22, R11, 0x30, RZ, 0xfc, !PT ;  /* 0x000000300b167812 */ /* 0x000fe200078efcff */
[----:B------:R-:W-:Y:S01]  /*0900*/  IMAD.HI.U32 R8, R7, R10, RZ ;  /* 0x0000000a07087227 */ /* 0x000fe200078e00ff */
[----:B------:R-:W-:-:S02]  /*0910*/  IABS R21, R18 ;  /* 0x0000001200157213 */ /* 0x000fc40000000000 */
[----:B------:R-:W-:Y:S01]  /*0920*/  IABS R23, R22 ;  /* 0x0000001600177213 */ /* 0x000fe20000000000 */
[----:B------:R-:W-:Y:S01]  /*0930*/  IMAD.HI.U32 R4, R5, R15, R4 ;  /* 0x0000000f05047227 */ /* 0x000fe200078e0004 */
[C---:B------:R-:W-:Y:S02]  /*0940*/  LOP3.LUT R28, R0.reuse, 0x8, RZ, 0xfc, !PT ;  /* 0x00000008001c7812 */ /* 0x040fe400078efcff */
[C---:B------:R-:W-:Y:S01]  /*0950*/  LOP3.LUT R112, R0.reuse, 0x10, RZ, 0xfc, !PT ;  /* 0x0000001000707812 */ /* 0x040fe200078efcff */
[----:B------:R-:W-:Y:S01]  /*0960*/  IMAD.MOV R15, RZ, RZ, -R8 ;  /* 0x000000ffff0f7224 */ /* 0x000fe200078e0a08 */
[C---:B------:R-:W-:Y:S01]  /*0970*/  LOP3.LUT R74, R0.reuse, 0x14, RZ, 0xfc, !PT ;  /* 0x00000014004a7812 */ /* 0x040fe200078efcff */
[----:B------:R-:W-:Y:S01]  /*0980*/  IMAD.HI.U32 R5, R7, R14, RZ ;  /* 0x0000000e07057227 */ /* 0x000fe200078e00ff */
[C---:B------:R-:W-:Y:S02]  /*0990*/  LOP3.LUT R86, R0.reuse, 0x18, RZ, 0xfc, !PT ;  /* 0x0000001800567812 */ /* 0x040fe400078efcff */
[----:B------:R-:W-:Y:S01]  /*09a0*/  LOP3.LUT R113, R0, 0x1c, RZ, 0xfc, !PT ;  /* 0x0000001c00717812 */ /* 0x000fe200078efcff */
[----:B------:R-:W-:Y:S01]  /*09b0*/  IMAD R15, R2, R15, R10 ;  /* 0x0000000f020f7224 */ /* 0x000fe200078e020a */
[----:B------:R-:W-:Y:S01]  /*09c0*/  IABS R10, R11 ;  /* 0x0000000b000a7213 */ /* 0x000fe20000000000 */
[----:B------:R-:W-:Y:S01]  /*09d0*/  IMAD.IADD R6, R16, 0x1, R6 ;  /* 0x0000000110067824 */ /* 0x000fe200078e0206 */
[----:B------:R-:W-:Y:S01]  /*09e0*/  LOP3.LUT R16, R11, 0x20, RZ, 0xfc, !PT ;  /* 0x000000200b107812 */ /* 0x000fe200078efcff */
[----:B------:R-:W-:Y:S01]  /*09f0*/  IMAD.MOV R5, RZ, RZ, -R5 ;  /* 0x000000ffff057224 */ /* 0x000fe200078e0a05 */
[----:B------:R-:W-:Y:S01]  /*0a00*/  ISETP.GT.U32.AND P0, PT, R2, R15, PT ;  /* 0x0000000f0200720c */ /* 0x000fe20003f04070 */
[----:B------:R-:W-:Y:S01]  /*0a10*/  IMAD R27, R6, 0x100, R9 ;  /* 0x00000100061b7824 */ /* 0x000fe200078e0209 */
[----:B------:R-:W-:Y:S01]  /*0a20*/  IABS R19, R16 ;  /* 0x0000001000137213 */ /* 0x000fe20000000000 */
[----:B------:R-:W-:Y:S01]  /*0a30*/  IMAD R9, R2, R5, R14 ;  /* 0x0000000502097224 */ /* 0x000fe200078e020e */
[C---:B------:R-:W-:Y:S01]  /*0a40*/  LOP3.LUT R115, R0.reuse, 0x20, RZ, 0xfc, !PT ;  /* 0x0000002000737812 */ /* 0x040fe200078efcff */
[----:B------:R-:W-:Y:S01]  /*0a50*/  IMAD.HI.U32 R8, R7, R17, RZ ;  /* 0x0000001107087227 */ /* 0x000fe200078e00ff */
[----:B------:R-:W-:Y:S01]  /*0a60*/  STL [R1+0x3c], R27 ;  /* 0x00003c1b01007387 */ /* 0x000fe20000100800 */
[----:B------:R-:W-:-:S02]  /*0a70*/  LOP3.LUT R117, R0, 0x24, RZ, 0xfc, !PT ;  /* 0x0000002400757812 */ /* 0x000fc400078efcff */
[----:B------:R-:W-:Y:S01]  /*0a80*/  ISETP.GT.U32.AND P5, PT, R2, R9, PT ;  /* 0x000000090200720c */ /* 0x000fe20003fa4070 */
[----:B------:R-:W-:Y:S01]  /*0a90*/  IMAD.HI.U32 R6, R7, R19, RZ ;  /* 0x0000001307067227 */ /* 0x000fe200078e00ff */
[----:B------:R-:W-:Y:S01]  /*0aa0*/  STL [R1+0x1c], R25 ;  /* 0x00001c1901007387 */ /* 0x000fe20000100800 */
[C---:B------:R-:W-:Y:S02]  /*0ab0*/  LOP3.LUT R119, R0.reuse, 0x28, RZ, 0xfc, !PT ;  /* 0x0000002800777812 */ /* 0x040fe400078efcff */
[----:B------:R-:W-:Y:S01]  /*0ac0*/  @!P0 IMAD.IADD R15, R15, 0x1, -R2 ;  /* 0x000000010f0f8824 */ /* 0x000fe200078e0a02 */
[C---:B------:R-:W-:Y:S01]  /*0ad0*/  LOP3.LUT R121, R0.reuse, 0x2c, RZ, 0xfc, !PT ;  /* 0x0000002c00797812 */ /* 0x040fe200078efcff */
[----:B------:R-:W-:Y:S01]  /*0ae0*/  IMAD.MOV R14, RZ, RZ, -R6 ;  /* 0x000000ffff0e7224 */ /* 0x000fe200078e0a06 */
[----:B------:R-:W-:Y:S01]  /*0af0*/  LOP3.LUT R123, R0, 0x30, RZ, 0xfc, !PT ;  /* 0x00000030007b7812 */ /* 0x000fe200078efcff */
[----:B------:R-:W-:Y:S01]  /*0b00*/  IMAD.MOV R8, RZ, RZ, -R8 ;  /* 0x000000ffff087224 */ /* 0x000fe200078e0a08 */
[C---:B------:R-:W-:Y:S01]  /*0b10*/  ISETP.GT.U32.AND P0, PT, R2.reuse, R15, PT ;  /* 0x0000000f0200720c */ /* 0x040fe20003f04070 */
[----:B------:R-:W-:Y:S01]  /*0b20*/  IMAD R19, R2, R14, R19 ;  /* 0x0000000e02137224 */ /* 0x000fe200078e0213 */
[C---:B------:R-:W-:Y:S01]  /*0b30*/  LOP3.LUT R125, R0.reuse, 0x34, RZ, 0xfc, !PT ;  /* 0x00000034007d7812 */ /* 0x040fe200078efcff */
[----:B------:R-:W-:Y:S01]  /*0b40*/  @!P5 IMAD.IADD R9, R9, 0x1, -R2 ;  /* 0x000000010909d824 */ /* 0x000fe200078e0a02 */
[C---:B------:R-:W-:Y:S01]  /*0b50*/  LOP3.LUT R118, R0.reuse, 0x38, RZ, 0xfc, !PT ;  /* 0x0000003800767812 */ /* 0x040fe200078efcff */
[----:B------:R-:W-:Y:S01]  /*0b60*/  IMAD.HI.U32 R5, R7, R10, RZ ;  /* 0x0000000a07057227 */ /* 0x000fe200078e00ff */
[----:B------:R-:W-:-:S02]  /*0b70*/  LOP3.LUT R114, R0, 0x3c, RZ, 0xfc, !PT ;  /* 0x0000003c00727812 */ /* 0x000fc400078efcff */
[C---:B------:R-:W-:Y:S01]  /*0b80*/  ISETP.GT.U32.AND P6, PT, R2.reuse, R9, PT ;  /* 0x000000090200720c */ /* 0x040fe20003fc4070 */
[----:B------:R-:W-:Y:S01]  /*0b90*/  IMAD R17, R2, R8, R17 ;  /* 0x0000000802117224 */ /* 0x000fe200078e0211 */
[C---:B------:R-:W-:Y:S01]  /*0ba0*/  LOP3.LUT R116, R0.reuse, 0x2, RZ, 0xfc, !PT ;  /* 0x0000000200747812 */ /* 0x040fe200078efcff */
[----:B------:R-:W-:Y:S01]  /*0bb0*/  IMAD.HI.U32 R8, R7, R21, RZ ;  /* 0x0000001507087227 */ /* 0x000fe200078e00ff */
[----:B------:R-:W-:Y:S02]  /*0bc0*/  LOP3.LUT R120, R0, 0x2a, RZ, 0xfc, !PT ;  /* 0x0000002a00787812 */ /* 0x000fe400078efcff */
[C---:B------:R-:W-:Y:S01]  /*0bd0*/  ISETP.GT.U32.AND P5, PT, R2.reuse, R17, PT ;  /* 0x000000110200720c */ /* 0x040fe20003fa4070 */
[----:B------:R-:W-:Y:S01]  /*0be0*/  @!P0 IMAD.IADD R15, R15, 0x1, -R2 ;  /* 0x000000010f0f8824 */ /* 0x000fe200078e0a02 */
[----:B------:R-:W-:Y:S01]  /*0bf0*/  ISETP.GT.U32.AND P0, PT, R2, R19, PT ;  /* 0x000000130200720c */ /* 0x000fe20003f04070 */
[----:B------:R-:W-:Y:S01]  /*0c00*/  IMAD.MOV R5, RZ, RZ, -R5 ;  /* 0x000000ffff057224 */ /* 0x000fe200078e0a05 */
[C---:B------:R-:W-:Y:S01]  /*0c10*/  LOP3.LUT R122, R0.reuse, 0x2e, RZ, 0xfc, !PT ;  /* 0x0000002e007a7812 */ /* 0x040fe200078efcff */
[----:B------:R-:W-:Y:S01]  /*0c20*/  IMAD.MOV R8, RZ, RZ, -R8 ;  /* 0x000000ffff087224 */ /* 0x000fe200078e0a08 */
[----:B------:R-:W-:Y:S01]  /*0c30*/  LOP3.LUT R124, R0, 0x32, RZ, 0xfc, !PT ;  /* 0x00000032007c7812 */ /* 0x000fe200078efcff */
[----:B------:R-:W-:Y:S01]  /*0c40*/  IMAD R5, R2, R5, R10 ;  /* 0x0000000502057224 */ /* 0x000fe200078e020a */
[----:B------:R-:W-:Y:S01]  /*0c50*/  LOP3.LUT R10, R11, 0x38, RZ, 0xfc, !PT ;  /* 0x000000380b0a7812 */ /* 0x000fe200078efcff */
[----:B------:R-:W-:-:S04]  /*0c60*/  IMAD.HI.U32 R6, R7, R23, RZ ;  /* 0x0000001707067227 */ /* 0x000fc800078e00ff */
[C---:B------:R-:W-:Y:S01]  /*0c70*/  IMAD R21, R2.reuse, R8, R21 ;  /* 0x0000000802157224 */ /* 0x040fe200078e0215 */
[----:B------:R-:W-:Y:S01]  /*0c80*/  IABS R8, R10 ;  /* 0x0000000a00087213 */ /* 0x000fe20000000000 */
[----:B------:R-:W-:Y:S01]  /*0c90*/  @!P0 IMAD.IADD R19, R19, 0x1, -R2 ;  /* 0x0000000113138824 */ /* 0x000fe200078e0a02 */
[C---:B------:R-:W-:Y:S01]  /*0ca0*/  ISETP.GT.U32.AND P0, PT, R2.reuse, R5, PT ;  /* 0x000000050200720c */ /* 0x040fe20003f04070 */
[----:B------:R-:W-:Y:S02]  /*0cb0*/  IMAD.MOV R6, RZ, RZ, -R6 ;  /* 0x000000ffff067224 */ /* 0x000fe400078e0a06 */
[----:B------:R-:W-:Y:S01]  /*0cc0*/  @!P6 IMAD.IADD R9, R9, 0x1, -R2 ;  /* 0x000000010909e824 */ /* 0x000fe200078e0a02 */
[C---:B------:R-:W-:Y:S01]  /*0cd0*/  ISETP.GT.U32.AND P6, PT, R2.reuse, R21, PT ;  /* 0x000000150200720c */ /* 0x040fe20003fc4070 */
[C---:B------:R-:W-:Y:S01]  /*0ce0*/  IMAD R23, R2.reuse, R6, R23 ;  /* 0x0000000602177224 */ /* 0x040fe200078e0217 */
[----:B------:R-:W-:Y:S01]  /*0cf0*/  IABS R6, R27 ;  /* 0x0000001b00067213 */ /* 0x000fe20000000000 */
[----:B------:R-:W-:Y:S01]  /*0d00*/  @!P2 IMAD.MOV R15, RZ, RZ, -R15 ;  /* 0x000000ffff0fa224 */ /* 0x000fe200078e0a0f */
[----:B------:R-:W-:Y:S01]  /*0d10*/  ISETP.GT.U32.AND P2, PT, R2, R19, PT ;  /* 0x000000130200720c */ /* 0x000fe20003f44070 */
[----:B------:R-:W-:-:S04]  /*0d20*/  IMAD.HI.U32 R7, R7, R8, RZ ;  /* 0x0000000807077227 */ /* 0x000fc800078e00ff */
[----:B------:R-:W-:-:S04]  /*0d30*/  IMAD.HI.U32 R4, R4, R6, RZ ;  /* 0x0000000604047227 */ /* 0x000fc800078e00ff */
[----:B------:R-:W-:Y:S02]  /*0d40*/  IMAD.MOV R7, RZ, RZ, -R7 ;  /* 0x000000ffff077224 */ /* 0x000fe400078e0a07 */
[--C-:B------:R-:W-:Y:S02]  /*0d50*/  @!P5 IMAD.IADD R17, R17, 0x1, -R2.reuse ;  /* 0x000000011111d824 */ /* 0x100fe400078e0a02 */
[----:B------:R-:W-:Y:S02]  /*0d60*/  @!P0 IMAD.IADD R5, R5, 0x1, -R2 ;  /* 0x0000000105058824 */ /* 0x000fe400078e0a02 */
[----:B------:R-:W-:Y:S01]  /*0d70*/  IMAD.MOV R4, RZ, RZ, -R4 ;  /* 0x000000ffff047224 */ /* 0x000fe200078e0a04 */
[C---:B------:R-:W-:Y:S01]  /*0d80*/  ISETP.GT.U32.AND P5, PT, R2.reuse, R17, PT ;  /* 0x000000110200720c */ /* 0x040fe20003fa4070 */
[C---:B------:R-:W-:Y:S01]  /*0d90*/  IMAD R7, R2.reuse, R7, R8 ;  /* 0x0000000702077224 */ /* 0x040fe200078e0208 */
[----:B------:R-:W-:Y:S01]  /*0da0*/  ISETP.GT.U32.AND P0, PT, R2, R5, PT ;  /* 0x000000050200720c */ /* 0x000fe20003f04070 */
[----:B------:R-:W-:Y:S01]  /*0db0*/  @!P6 IMAD.IADD R21, R21, 0x1, -R2 ;  /* 0x000000011515e824 */ /* 0x000fe200078e0a02 */
[----:B------:R-:W-:Y:S01]  /*0dc0*/  LOP3.LUT R8, R0, 0xc, RZ, 0xfc, !PT ;  /* 0x0000000c00087812 */ /* 0x000fe200078efcff */
[----:B------:R-:W-:-:S02]  /*0dd0*/  IMAD R4, R3, R4, R6 ;  /* 0x0000000403047224 */ /* 0x000fc400078e0206 */
[--C-:B------:R-:W-:Y:S01]  /*0de0*/  @!P2 IMAD.IADD R19, R19, 0x1, -R2.reuse ;  /* 0x000000011313a824 */ /* 0x100fe200078e0a02 */
[C---:B------:R-:W-:Y:S01]  /*0df0*/  ISETP.GT.U32.AND P2, PT, R2.reuse, R7, PT ;  /* 0x000000070200720c */ /* 0x040fe20003f44070 */
[----:B------:R-:W-:Y:S01]  /*0e00*/  @!P1 IMAD.MOV R9, RZ, RZ, -R9 ;  /* 0x000000ffff099224 */ /* 0x000fe200078e0a09 */
[----:B------:R-:W-:Y:S01]  /*0e10*/  ISETP.GT.U32.AND P6, PT, R2, R21, PT ;  /* 0x000000150200720c */ /* 0x000fe20003fc4070 */
[----:B------:R-:W-:Y:S01]  /*0e20*/  IMAD R88, R24, 0x2, R91 ;  /* 0x0000000218587824 */ /* 0x000fe200078e025b */
[----:B------:R-:W-:Y:S01]  /*0e30*/  ISETP.GT.U32.AND P1, PT, R3, R4, PT ;  /* 0x000000040300720c */ /* 0x000fe20003f24070 */
[--C-:B------:R-:W-:Y:S01]  /*0e40*/  @!P5 IMAD.IADD R17, R17, 0x1, -R2.reuse ;  /* 0x000000011111d824 */ /* 0x100fe200078e0a02 */
[----:B------:R-:W-:Y:S01]  /*0e50*/  ISETP.GT.U32.AND P5, PT, R2, R23, PT ;  /* 0x000000170200720c */ /* 0x000fe20003fa4070 */
[----:B------:R-:W-:Y:S01]  /*0e60*/  @!P0 IMAD.IADD R5, R5, 0x1, -R2 ;  /* 0x0000000105058824 */ /* 0x000fe200078e0a02 */
[----:B------:R-:W-:Y:S01]  /*0e70*/  ISETP.GE.AND P0, PT, R16, RZ, PT ;  /* 0x000000ff1000720c */ /* 0x000fe20003f06270 */
[----:B------:R-:W-:Y:S01]  /*0e80*/  IMAD R105, R24, 0x2, R88 ;  /* 0x0000000218697824 */ /* 0x000fe200078e0258 */
[----:B------:R-:W-:Y:S01]  /*0e90*/  LOP3.LUT R16, R26, 0x3f, RZ, 0xc0, !PT ;  /* 0x0000003f1a107812 */ /* 0x000fe200078ec0ff */
[----:B------:R-:W-:-:S02]  /*0ea0*/  VIADD R85, R87, UR7 ;  /* 0x0000000757557c36 */ /* 0x000fc40008000000 */
[--C-:B------:R-:W-:Y:S01]  /*0eb0*/  @!P2 IMAD.IADD R7, R7, 0x1, -R2.reuse ;  /* 0x000000010707a824 */ /* 0x100fe200078e0a02 */
[----:B------:R-:W-:Y:S01]  /*0ec0*/  ISETP.GE.AND P2, PT, R28, UR8, PT ;  /* 0x000000081c007c0c */ /* 0x000fe2000bf46270 */
[--C-:B------:R-:W-:Y:S01]  /*0ed0*/  @!P6 IMAD.IADD R21, R21, 0x1, -R2.reuse ;  /* 0x000000011515e824 */ /* 0x100fe200078e0a02 */
[----:B------:R-:W-:Y:S01]  /*0ee0*/  ISETP.GE.AND P6, PT, R20, RZ, PT ;  /* 0x000000ff1400720c */ /* 0x000fe20003fc6270 */
[----:B------:R-:W-:Y:S01]  /*0ef0*/  @!P1 IMAD.IADD R4, R4, 0x1, -R3 ;  /* 0x0000000104049824 */ /* 0x000fe200078e0a03 */
[----:B------:R-:W-:Y:S01]  /*0f00*/  ISETP.GT.U32.AND P1, PT, R2, R7, PT ;  /* 0x000000070200720c */ /* 0x000fe20003f24070 */
[C---:B------:R-:W-:Y:S01]  /*0f10*/  IMAD R104, R24.reuse, 0x2, R105 ;  /* 0x0000000218687824 */ /* 0x040fe200078e0269 */
[----:B------:R-:W-:Y:S01]  /*0f20*/  SEL R6, R109, RZ, !P2 ;  /* 0x000000ff6d067207 */ /* 0x000fe20005000000 */
[----:B------:R-:W-:Y:S01]  /*0f30*/  @!P5 IMAD.IADD R23, R23, 0x1, -R2 ;  /* 0x000000011717d824 */ /* 0x000fe200078e0a02 */
[----:B------:R-:W-:Y:S01]  /*0f40*/  ISETP.GE.AND P5, PT, R11, RZ, PT ;  /* 0x000000ff0b00720c */ /* 0x000fe20003fa6270 */
[----:B------:R-:W-:Y:S01]  /*0f50*/  @!P0 IMAD.MOV R19, RZ, RZ, -R19 ;  /* 0x000000ffff138224 */ /* 0x000fe200078e0a13 */
[----:B------:R-:W-:Y:S01]  /*0f60*/  ISETP.GT.U32.AND P0, PT, R3, R4, PT ;  /* 0x000000040300720c */ /* 0x000fe20003f04070 */
[----:B------:R-:W-:Y:S01]  /*0f70*/  IMAD R103, R24, 0x2, R104 ;  /* 0x0000000218677824 */ /* 0x000fe200078e0268 */
[----:B------:R-:W-:Y:S01]  /*0f80*/  ISETP.NE.U32.AND P2, PT, R6, RZ, PT ;  /* 0x000000ff0600720c */ /* 0x000fe20003f45070 */
[----:B------:R-:W-:-:S02]  /*0f90*/  IMAD.SHL.U32 R49, R105, 0x4, RZ ;  /* 0x0000000469317824 */ /* 0x000fc400078e00ff */
[----:B------:R-:W-:Y:S01]  /*0fa0*/  @!P6 IMAD.MOV R17, RZ, RZ, -R17 ;  /* 0x000000ffff11e224 */ /* 0x000fe200078e0a11 */
[----:B------:R-:W-:Y:S01]  /*0fb0*/  ISETP.GT.U32.AND P6, PT, R2, R23, PT ;  /* 0x000000170200720c */ /* 0x000fe20003fc4070 */
[----:B------:R-:W-:Y:S02]  /*0fc0*/  IMAD R102, R24, 0x2, R103 ;  /* 0x0000000218667824 */ /* 0x000fe400078e0267 */
[----:B------:R-:W-:Y:S01]  /*0fd0*/  @!P1 IMAD.IADD R7, R7, 0x1, -R2 ;  /* 0x0000000107079824 */ /* 0x000fe200078e0a02 */
[----:B------:R-:W-:Y:S01]  /*0fe0*/  ISETP.GE.AND P1, PT, R10, RZ, PT ;  /* 0x000000ff0a00720c */ /* 0x000fe20003f26270 */
[----:B------:R-:W-:Y:S02]  /*0ff0*/  IMAD R101, R24, 0x2, R102 ;  /* 0x0000000218657824 */ /* 0x000fe400078e0266 */
[----:B------:R-:W-:Y:S01]  /*1000*/  @!P5 IMAD.MOV R5, RZ, RZ, -R5 ;  /* 0x000000ffff05d224 */ /* 0x000fe200078e0a05 */
[----:B------:R-:W-:Y:S01]  /*1010*/  ISETP.GE.AND P5, PT, R22, RZ, PT ;  /* 0x000000ff1600720c */ /* 0x000fe20003fa6270 */
[----:B------:R-:W-:-:S02]  /*1020*/  IMAD R100, R24, 0x2, R101 ;  /* 0x0000000218647824 */ /* 0x000fc400078e0265 */
[----:B------:R-:W-:Y:S01]  /*1030*/  @!P0 IMAD.IADD R4, R4, 0x1, -R3 ;  /* 0x0000000104048824 */ /* 0x000fe200078e0a03 */
[----:B------:R-:W-:Y:S01]  /*1040*/  ISETP.GE.AND P0, PT, R8, UR8, PT ;  /* 0x0000000808007c0c */ /* 0x000fe2000bf06270 */
[C---:B------:R-:W-:Y:S02]  /*1050*/  IMAD R99, R24.reuse, 0x2, R100 ;  /* 0x0000000218637824 */ /* 0x040fe400078e0264 */
[----:B------:R-:W-:Y:S01]  /*1060*/  @!P6 IMAD.IADD R23, R23, 0x1, -R2 ;  /* 0x000000011717e824 */ /* 0x000fe200078e0a02 */
[----:B------:R-:W-:Y:S01]  /*1070*/  SEL R2, R109, RZ, !P0 ;  /* 0x000000ff6d027207 */ /* 0x000fe20004000000 */
[----:B------:R-:W-:Y:S01]  /*1080*/  @!P1 IMAD.MOV R7, RZ, RZ, -R7 ;  /* 0x000000ffff079224 */ /* 0x000fe200078e0a07 */
[----:B------:R-:W-:Y:S01]  /*1090*/  ISETP.GE.AND P0, PT, R27, RZ, PT ;  /* 0x000000ff1b00720c */ /* 0x000fe20003f06270 */
[----:B------:R-:W-:Y:S01]  /*10a0*/  IMAD R6, R24, 0x2, R99 ;  /* 0x0000000218067824 */ /* 0x000fe200078e0263 */
[----:B------:R-:W-:Y:S01]  /*10b0*/  ISETP.NE.AND P1, PT, R12, RZ, PT ;  /* 0x000000ff0c00720c */ /* 0x000fe20003f25270 */
[----:B------:R-:W-:Y:S01]  /*10c0*/  @!P5 IMAD.MOV R23, RZ, RZ, -R23 ;  /* 0x000000ffff17d224 */ /* 0x000fe200078e0a17 */
[----:B------:R-:W-:Y:S01]  /*10d0*/  ISETP.GE.AND P6, PT, R18, RZ, PT ;  /* 0x000000ff1200720c */ /* 0x000fe20003fc6270 */
[----:B------:R-:W-:Y:S01]  /*10e0*/  IMAD R8, R24, 0x2, R6 ;  /* 0x0000000218087824 */ /* 0x000fe200078e0206 */
[----:B------:R-:W-:Y:S01]  /*10f0*/  ISETP.NE.U32.AND P5, PT, R2, RZ, PT ;  /* 0x000000ff0200720c */ /* 0x000fe20003fa5070 */
[----:B------:R-:W-:-:S02]  /*1100*/  IMAD.MOV.U32 R2, RZ, RZ, R4 ;  /* 0x000000ffff027224 */ /* 0x000fc400078e0004 */
[----:B------:R-:W-:Y:S02]  /*1110*/  IMAD R10, R24, 0x2, R8 ;  /* 0x00000002180a7824 */ /* 0x000fe400078e0208 */
[----:B------:R-:W-:Y:S02]  /*1120*/  IMAD.SHL.U32 R51, R104, 0x4, RZ ;  /* 0x0000000468337824 */ /* 0x000fe400078e00ff */
[C---:B------:R-:W-:Y:S02]  /*1130*/  IMAD R14, R24.reuse, 0x2, R10 ;  /* 0x00000002180e7824 */ /* 0x040fe400078e020a */
[----:B------:R-:W-:Y:S01]  /*1140*/  @!P0 IMAD.MOV R2, RZ, RZ, -R2 ;  /* 0x000000ffff028224 */ /* 0x000fe200078e0a02 */
[----:B------:R-:W-:Y:S01]  /*1150*/  @!P1 LOP3.LUT R2, RZ, R12, RZ, 0x33, !PT ;  /* 0x0000000cff029212 */ /* 0x000fe200078e33ff */
[----:B------:R-:W-:Y:S01]  /*1160*/  IMAD R4, R24, 0x2, R14 ;  /* 0x0000000218047824 */ /* 0x000fe200078e020e */
[----:B------:R-:W-:Y:S01]  /*1170*/  ISETP.NE.AND P0, PT, R13, RZ, PT ;  /* 0x000000ff0d00720c */ /* 0x000fe20003f05270 */
[----:B------:R-:W-:Y:S01]  /*1180*/  @!P6 IMAD.MOV R21, RZ, RZ, -R21 ;  /* 0x000000ffff15e224 */ /* 0x000fe200078e0a15 */
[----:B------:R-:W-:Y:S01]  /*1190*/  ISETP.GE.AND P6, PT, R112, UR8, PT ;  /* 0x0000000870007c0c */ /* 0x000fe2000bfc6270 */
[----:B------:R-:W-:Y:S01]  /*11a0*/  IMAD R11, R2, UR9, RZ ;  /* 0x00000009020b7c24 */ /* 0x000fe2000f8e02ff */
[----:B------:R-:W-:Y:S01]  /*11b0*/  SEL R59, R92, R5, !P0 ;  /* 0x000000055c3b7207 */ /* 0x000fe20004000000 */
[----:B------:R-:W-:Y:S01]  /*11c0*/  IMAD R18, R24, 0x2, R4 ;  /* 0x0000000218127824 */ /* 0x000fe200078e0204 */
[C---:B------:R-:W-:Y:S01]  /*11d0*/  SEL R61, R92.reuse, R15, !P0 ;  /* 0x0000000f5c3d7207 */ /* 0x040fe20004000000 */
[----:B------:R-:W-:Y:S01]  /*11e0*/  IMAD.SHL.U32 R2, R11, 0x4, RZ ;  /* 0x000000040b027824 */ /* 0x000fe200078e00ff */
[----:B------:R-:W-:Y:S01]  /*11f0*/  SEL R62, R92, R9, !P0 ;  /* 0x000000095c3e7207 */ /* 0x000fe20004000000 */
[----:B------:R-:W-:Y:S01]  /*1200*/  IMAD R22, R24, 0x2, R18 ;  /* 0x0000000218167824 */ /* 0x000fe200078e0212 */
[C---:B------:R-:W-:Y:S01]  /*1210*/  SEL R63, R92.reuse, R17, !P0 ;  /* 0x000000115c3f7207 */ /* 0x040fe20004000000 */
[----:B------:R-:W-:Y:S01]  /*1220*/  STL [R1+0x34], R11 ;  /* 0x0000340b01007387 */ /* 0x000fe20000100800 */
[----:B------:R-:W-:Y:S01]  /*1230*/  SEL R64, R92, R19, !P0 ;  /* 0x000000135c407207 */ /* 0x000fe20004000000 */
[----:B------:R-:W-:Y:S01]  /*1240*/  IMAD R26, R24, 0x2, R22 ;  /* 0x00000002181a7824 */ /* 0x000fe200078e0216 */
[C---:B------:R-:W-:Y:S01]  /*1250*/  SEL R110, R92.reuse, R21, !P0 ;  /* 0x000000155c6e7207 */ /* 0x040fe20004000000 */
[----:B------:R-:W-:Y:S01]  /*1260*/  IMAD.SHL.U32 R98, R103, 0x4, RZ ;  /* 0x0000000467627824 */ /* 0x000fe200078e00ff */
[----:B------:R-:W-:Y:S01]  /*1270*/  SEL R108, R92, R23, !P0 ;  /* 0x000000175c6c7207 */ /* 0x000fe20004000000 */
[----:B------:R-:W-:Y:S01]  /*1280*/  IMAD R30, R24, 0x2, R26 ;  /* 0x00000002181e7824 */ /* 0x000fe200078e021a */
[----:B------:R-:W-:Y:S01]  /*1290*/  SEL R92, R92, R7, !P0 ;  /* 0x000000075c5c7207 */ /* 0x000fe20004000000 */
[----:B------:R1:W-:Y:S01]  /*12a0*/  STL [R1+0x38], R2 ;  /* 0x0000380201007387 */ /* 0x0003e20000100800 */
[----:B-----5:R-:W-:Y:S01]  /*12b0*/  IADD3 R77, P0, PT, R2, UR16, RZ ;  /* 0x00000010024d7c10 */ /* 0x020fe2000ff1e0ff */
[C---:B------:R-:W-:Y:S01]  /*12c0*/  IMAD R32, R24.reuse, 0x2, R30 ;  /* 0x0000000218207824 */ /* 0x040fe200078e021e */
[----:B------:R-:W-:Y:S01]  /*12d0*/  SEL R3, R109, RZ, !P6 ;  /* 0x000000ff6d037207 */ /* 0x000fe20007000000 */
[----:B------:R2:W-:Y:S01]  /*12e0*/  STL [R1+0x18], R49 ;  /* 0x0000183101007387 */ /* 0x0005e20000100800 */
[----:B------:R-:W-:Y:S01]  /*12f0*/  LEA.HI.X.SX32 R75, R11, UR17, 0x2, P0 ;  /* 0x000000110b4b7c11 */ /* 0x000fe200080f16ff */
[----:B------:R-:W-:Y:S01]  /*1300*/  IMAD R34, R24, 0x2, R32 ;  /* 0x0000000218227824 */ /* 0x000fe200078e0220 */
[-C--:B------:R-:W-:Y:S01]  /*1310*/  LEA R44, P0, R6, R77.reuse, 0x2 ;  /* 0x0000004d062c7211 */ /* 0x080fe200078010ff */
[----:B------:R-:W-:Y:S01]  /*1320*/  IMAD.SHL.U32 R97, R102, 0x4, RZ ;  /* 0x0000000466617824 */ /* 0x000fe200078e00ff */
[----:B------:R-:W-:Y:S01]  /*1330*/  ISETP.NE.U32.AND P6, PT, R3, RZ, PT ;  /* 0x000000ff0300720c */ /* 0x000fe20003fc5070 */
[----:B------:R-:W-:Y:S01]  /*1340*/  IMAD R3, R16, UR11, RZ ;  /* 0x0000000b10037c24 */ /* 0x000fe2000f8e02ff */
[----:B------:R-:W-:Y:S01]  /*1350*/  LEA R16, P1, R8, R77, 0x2 ;  /* 0x0000004d08107211 */ /* 0x000fe200078210ff */
[----:B------:R-:W-:Y:S01]  /*1360*/  IMAD R46, R24, 0x2, R34 ;  /* 0x00000002182e7824 */ /* 0x000fe200078e0222 */
[----:B------:R-:W-:Y:S01]  /*1370*/  LEA.HI.X.SX32 R45, R6, R75, 0x2, P0 ;  /* 0x0000004b062d7211 */ /* 0x000fe200000f16ff */
[----:B------:R-:W-:Y:S01]  /*1380*/  IMAD.SHL.U32 R96, R101, 0x4, RZ ;  /* 0x0000000465607824 */ /* 0x000fe200078e00ff */
[----:B------:R-:W-:Y:S01]  /*1390*/  LEA R42, P0, R10, R77, 0x2 ;  /* 0x0000004d0a2a7211 */ /* 0x000fe200078010ff */
[----:B------:R3:W-:Y:S01]  /*13a0*/  STL [R1+0x14], R51 ;  /* 0x0000143301007387 */ /* 0x0007e20000100800 */
[----:B------:R-:W-:Y:S01]  /*13b0*/  LEA.HI.X.SX32 R17, R8, R75, 0x2, P1 ;  /* 0x0000004b08117211 */ /* 0x000fe200008f16ff */
[----:B-1----:R-:W-:Y:S01]  /*13c0*/  IMAD.SHL.U32 R2, R3, 0x4, RZ ;  /* 0x0000000403027824 */ /* 0x002fe200078e00ff */
[----:B------:R-:W-:Y:S01]  /*13d0*/  LEA R28, P1, R14, R77, 0x2 ;  /* 0x0000004d0e1c7211 */ /* 0x000fe200078210ff */
[----:B------:R-:W-:Y:S01]  /*13e0*/  IMAD.SHL.U32 R95, R100, 0x4, RZ ;  /* 0x00000004645f7824 */ /* 0x000fe200078e00ff */
[----:B------:R-:W-:Y:S01]  /*13f0*/  LEA.HI.X.SX32 R43, R10, R75, 0x2, P0 ;  /* 0x0000004b0a2b7211 */ /* 0x000fe200000f16ff */
[----:B------:R-:W-:Y:S01]  /*1400*/  IMAD R10, R24, 0x2, R46 ;  /* 0x00000002180a7824 */ /* 0x000fe200078e022e */
[----:B------:R-:W-:Y:S01]  /*1410*/  LEA R36, P0, R4, R77, 0x2 ;  /* 0x0000004d04247211 */ /* 0x000fe200078010ff */
[----:B------:R-:W-:Y:S01]  /*1420*/  IMAD R66, R59, UR6, RZ ;  /* 0x000000063b427c24 */ /* 0x000fe2000f8e02ff */
[----:B------:R-:W-:Y:S01]  /*1430*/  LEA.HI.X.SX32 R29, R14, R75, 0x2, P1 ;  /* 0x0000004b0e1d7211 */ /* 0x000fe200008f16ff */
[----:B------:R-:W-:Y:S01]  /*1440*/  IMAD R48, R24, 0x2, R10 ;  /* 0x0000000218307824 */ /* 0x000fe200078e020a */
[----:B------:R-:W-:Y:S01]  /*1450*/  LEA R20, P1, R18, R77, 0x2 ;  /* 0x0000004d12147211 */ /* 0x000fe200078210ff */
[----:B------:R-:W-:Y:S01]  /*1460*/  IMAD R68, R61, UR6, RZ ;  /* 0x000000063d447c24 */ /* 0x000fe2000f8e02ff */
[----:B------:R-:W-:Y:S01]  /*1470*/  LEA.HI.X.SX32 R37, R4, R75, 0x2, P0 ;  /* 0x0000004b04257211 */ /* 0x000fe200000f16ff */
[----:B------:R-:W-:Y:S01]  /*1480*/  IMAD R70, R62, UR6, RZ ;  /* 0x000000063e467c24 */ /* 0x000fe2000f8e02ff */
[----:B------:R-:W-:Y:S01]  /*1490*/  LEA R6, P0, R22, R77, 0x2 ;  /* 0x0000004d16067211 */ /* 0x000fe200078010ff */
[----:B------:R-:W-:Y:S01]  /*14a0*/  IMAD R76, R64, UR6, RZ ;  /* 0x00000006404c7c24 */ /* 0x000fe2000f8e02ff */
[----:B------:R-:W-:Y:S01]  /*14b0*/  LEA.HI.X.SX32 R21, R18, R75, 0x2, P1 ;  /* 0x0000004b12157211 */ /* 0x000fe200008f16ff */
[----:B------:R-:W-:Y:S01]  /*14c0*/  IMAD R72, R63, UR6, RZ ;  /* 0x000000063f487c24 */ /* 0x000fe2000f8e02ff */
[----:B------:R-:W-:Y:S01]  /*14d0*/  LEA R14, P1, R26, R77, 0x2 ;  /* 0x0000004d1a0e7211 */ /* 0x000fe200078210ff */
[----:B------:R1:W-:Y:S01]  /*14e0*/  STL [R1+0x30], R66 ;  /* 0x0000304201007387 */ /* 0x0003e20000100800 */
[----:B------:R-:W-:Y:S01]  /*14f0*/  LEA.HI.X.SX32 R7, R22, R75, 0x2, P0 ;  /* 0x0000004b16077211 */ /* 0x000fe200000f16ff */
[----:B------:R-:W-:Y:S01]  /*1500*/  IMAD R22, R24, 0x2, R48 ;  /* 0x0000000218167824 */ /* 0x000fe200078e0230 */
[----:B------:R-:W-:Y:S01]  /*1510*/  LEA R38, P0, R30, R77, 0x2 ;  /* 0x0000004d1e267211 */ /* 0x000fe200078010ff */
[----:B------:R4:W-:Y:S01]  /*1520*/  STL [R1+0x2c], R68 ;  /* 0x00002c4401007387 */ /* 0x0009e20000100800 */
[----:B------:R-:W-:Y:S01]  /*1530*/  LEA.HI.X.SX32 R15, R26, R75, 0x2, P1 ;  /* 0x0000004b1a0f7211 */ /* 0x000fe200008f16ff */
[----:B------:R-:W-:Y:S01]  /*1540*/  IMAD R26, R24, 0x2, R22 ;  /* 0x00000002181a7824 */ /* 0x000fe200078e0216 */
[----:B------:R-:W-:Y:S01]  /*1550*/  LEA R4, P1, R32, R77, 0x2 ;  /* 0x0000004d20047211 */ /* 0x000fe200078210ff */
[----:B------:R-:W-:Y:S01]  /*1560*/  IMAD R110, R110, UR6, RZ ;  /* 0x000000066e6e7c24 */ /* 0x000fe2000f8e02ff */
[----:B------:R-:W-:Y:S01]  /*1570*/  LEA.HI.X.SX32 R39, R30, R75, 0x2, P0 ;  /* 0x0000004b1e277211 */ /* 0x000fe200000f16ff */
[----:B------:R-:W-:Y:S01]  /*1580*/  IMAD R50, R24, 0x2, R26 ;  /* 0x0000000218327824 */ /* 0x000fe200078e021a */
[----:B------:R-:W-:Y:S01]  /*1590*/  LEA R40, P0, R34, R77, 0x2 ;  /* 0x0000004d22287211 */ /* 0x000fe200078010ff */
[----:B------:R5:W-:Y:S01]  /*15a0*/  STL [R1+0x28], R70 ;  /* 0x0000284601007387 */ /* 0x000be20000100800 */
[----:B------:R-:W-:Y:S01]  /*15b0*/  LEA.HI.X.SX32 R5, R32, R75, 0x2, P1 ;  /* 0x0000004b20057211 */ /* 0x000fe200008f16ff */
[----:B------:R-:W-:Y:S01]  /*15c0*/  IMAD R52, R24, 0x2, R50 ;  /* 0x0000000218347824 */ /* 0x000fe200078e0232 */
[----:B------:R-:W-:Y:S01]  /*15d0*/  LEA R8, P1, R46, R77, 0x2 ;  /* 0x0000004d2e087211 */ /* 0x000fe200078210ff */
[----:B------:R1:W-:Y:S01]  /*15e0*/  STL [R1+0x24], R72 ;  /* 0x0000244801007387 */ /* 0x0003e20000100800 */
[----:B------:R-:W-:Y:S01]  /*15f0*/  LEA.HI.X.SX32 R41, R34, R75, 0x2, P0 ;  /* 0x0000004b22297211 */ /* 0x000fe200000f16ff */
[----:B------:R-:W-:Y:S01]  /*1600*/  IMAD.SHL.U32 R94, R99, 0x4, RZ ;  /* 0x00000004635e7824 */ /* 0x000fe200078e00ff */
[----:B------:R-:W-:Y:S01]  /*1610*/  LEA R30, P0, R10, R77, 0x2 ;  /* 0x0000004d0a1e7211 */ /* 0x000fe200078010ff */
[----:B------:R-:W-:Y:S01]  /*1620*/  IMAD R108, R108, UR6, RZ ;  /* 0x000000066c6c7c24 */ /* 0x000fe2000f8e02ff */
[----:B------:R-:W-:Y:S01]  /*1630*/  LEA.HI.X.SX32 R9, R46, R75, 0x2, P1 ;  /* 0x0000004b2e097211 */ /* 0x000fe200008f16ff */
[----:B------:R1:W-:Y:S01]  /*1640*/  STL [R1+0x20], R76 ;  /* 0x0000204c01007387 */ /* 0x0003e20000100800 */
[----:B------:R-:W-:Y:S01]  /*1650*/  LEA R18, P1, R48, R77, 0x2 ;  /* 0x0000004d30127211 */ /* 0x000fe200078210ff */
[----:B------:R-:W-:Y:S01]  /*1660*/  IMAD R92, R92, UR6, RZ ;  /* 0x000000065c5c7c24 */ /* 0x000fe2000f8e02ff */
[----:B------:R-:W-:Y:S01]  /*1670*/  LEA.HI.X.SX32 R31, R10, R75, 0x2, P0 ;  /* 0x0000004b0a1f7211 */ /* 0x000fe200000f16ff */
[----:B------:R-:W-:Y:S01]  /*1680*/  USHF.L.U32 UR6, UR11, 0x6, URZ ;  /* 0x000000060b067899 */ /* 0x000fe200080006ff */
[----:B------:R-:W-:-:S02]  /*1690*/  LEA R34, P0, R22, R77, 0x2 ;  /* 0x0000004d16227211 */ /* 0x000fc400078010ff */
[----:B------:R-:W-:Y:S01]  /*16a0*/  LEA.HI.X.SX32 R19, R48, R75, 0x2, P1 ;  /* 0x0000004b30137211 */ /* 0x000fe200008f16ff */
[----:B------:R-:W-:Y:S01]  /*16b0*/  IMAD R48, R24, 0x2, R52 ;  /* 0x0000000218307824 */ /* 0x000fe200078e0234 */
[----:B------:R-:W-:Y:S02]  /*16c0*/  LEA R10, P1, R26, R77, 0x2 ;  /* 0x0000004d1a0a7211 */ /* 0x000fe400078210ff */
[----:B------:R-:W-:Y:S01]  /*16d0*/  LEA.HI.X.SX32 R35, R22, R75, 0x2, P0 ;  /* 0x0000004b16237211 */ /* 0x000fe200000f16ff */
[----:B------:R-:W-:Y:S01]  /*16e0*/  IMAD R60, R24, 0x2, R48 ;  /* 0x00000002183c7824 */ /* 0x000fe200078e0230 */
[----:B------:R-:W-:Y:S02]  /*16f0*/  LEA R32, P0, R50, R77, 0x2 ;  /* 0x0000004d32207211 */ /* 0x000fe400078010ff */
[----:B------:R-:W-:Y:S02]  /*1700*/  LEA.HI.X.SX32 R11, R26, R75, 0x2, P1 ;  /* 0x0000004b1a0b7211 */ /* 0x000fe400008f16ff */
[----:B------:R-:W-:-:S02]  /*1710*/  LEA R46, P1, R52, R77, 0x2 ;  /* 0x0000004d342e7211 */ /* 0x000fc400078210ff */
[----:B------:R-:W-:Y:S02]  /*1720*/  LEA.HI.X.SX32 R33, R50, R75, 0x2, P0 ;  /* 0x0000004b32217211 */ /* 0x000fe400000f16ff */
[----:B------:R-:W-:Y:S02]  /*1730*/  LEA R22, P0, R48, R77, 0x2 ;  /* 0x0000004d30167211 */ /* 0x000fe400078010ff */
[----:B------:R-:W-:Y:S02]  /*1740*/  LEA.HI.X.SX32 R47, R52, R75, 0x2, P1 ;  /* 0x0000004b342f7211 */ /* 0x000fe400008f16ff */
[----:B------:R-:W-:Y:S02]  /*1750*/  LEA R80, P1, R25, R77, 0x2 ;  /* 0x0000004d19507211 */ /* 0x000fe400078210ff */
[----:B------:R-:W-:Y:S02]  /*1760*/  LEA.HI.X.SX32 R23, R48, R75, 0x2, P0 ;  /* 0x0000004b30177211 */ /* 0x000fe400000f16ff */
[----:B------:R-:W-:-:S02]  /*1770*/  LEA R26, P0, R90, R77, 0x2 ;  /* 0x0000004d5a1a7211 */ /* 0x000fc400078010ff */
[----:B------:R-:W-:Y:S02]  /*1780*/  LEA.HI.X.SX32 R81, R25, R75, 0x2, P1 ;  /* 0x0000004b19517211 */ /* 0x000fe400008f16ff */
[----:B------:R-:W-:Y:S02]  /*1790*/  LEA R82, P1, R89, R77, 0x2 ;  /* 0x0000004d59527211 */ /* 0x000fe400078210ff */
[----:B------:R-:W-:Y:S01]  /*17a0*/  LEA.HI.X.SX32 R27, R90, R75, 0x2, P0 ;  /* 0x0000004b5a1b7211 */ /* 0x000fe200000f16ff */
[----:B------:R-:W-:Y:S01]  /*17b0*/  @!PT LDS RZ, [RZ] ;  /* 0x00000000fffff984 */ /* 0x000fe20000000800 */
[----:B------:R-:W-:Y:S01]  /*17c0*/  @!PT LDS RZ, [RZ] ;  /* 0x00000000fffff984 */ /* 0x000fe20000000800 */
[----:B------:R-:W-:Y:S01]  /*17d0*/  @!PT LDS RZ, [RZ] ;  /* 0x00000000fffff984 */ /* 0x000fe20000000800 */
[----:B------:R1:W-:Y:S01]  /*17e0*/  LDGSTS.E [R85], desc[UR14][R80.64], P4 ;  /* 0x0000000050557fae */ /* 0x0003e2000a1a100e */
[----:B------:R-:W-:Y:S02]  /*17f0*/  LEA R24, P0, R91, R77, 0x2 ;  /* 0x0000004d5b187211 */ /* 0x000fe400078010ff */
[----:B------:R-:W-:Y:S02]  /*1800*/  LEA.HI.X.SX32 R83, R89, R75, 0x2, P1 ;  /* 0x0000004b59537211 */ /* 0x000fe400008f16ff */
[----:B------:R-:W-:-:S02]  /*1810*/  LEA R106, P1, R88, R77, 0x2 ;  /* 0x0000004d586a7211 */ /* 0x000fc400078210ff */
[----:B------:R-:W-:Y:S01]  /*1820*/  LEA.HI.X.SX32 R25, R91, R75, 0x2, P0 ;  /* 0x0000004b5b197211 */ /* 0x000fe200000f16ff */
[----:B------:R1:W-:Y:S01]  /*1830*/  LDGSTS.E [R85+0x1000], desc[UR14][R82.64], P3 ;  /* 0x0100000052557fae */ /* 0x0003e200099a100e */
[----:B------:R-:W-:Y:S02]  /*1840*/  IADD3 R48, P0, PT, R49, R77, RZ ;  /* 0x0000004d31307210 */ /* 0x000fe40007f1e0ff */
[----:B------:R-:W-:Y:S02]  /*1850*/  LEA.HI.X.SX32 R107, R88, R75, 0x2, P1 ;  /* 0x0000004b586b7211 */ /* 0x000fe400008f16ff */
[----:B------:R-:W-:Y:S02]  /*1860*/  IADD3 R50, P1, PT, R51, R77, RZ ;  /* 0x0000004d33327210 */ /* 0x000fe40007f3e0ff */
[----:B--2---:R-:W-:Y:S01]  /*1870*/  LEA.HI.X.SX32 R49, R105, R75, 0x2, P0 ;  /* 0x0000004b69317211 */ /* 0x004fe200000f16ff */
[----:B------:R2:W-:Y:S01]  /*1880*/  LDGSTS.E [R85+0x2000], desc[UR14][R106.64], P2 ;  /* 0x020000006a557fae */ /* 0x0005e200091a100e */
[----:B------:R-:W-:-:S02]  /*1890*/  IADD3 R52, P0, PT, R98, R77, RZ ;  /* 0x0000004d62347210 */ /* 0x000fc40007f1e0ff */
[----:B---3--:R-:W-:Y:S02]  /*18a0*/  LEA.HI.X.SX32 R51, R104, R75, 0x2, P1 ;  /* 0x0000004b68337211 */ /* 0x008fe400008f16ff */
[----:B------:R-:W-:Y:S02]  /*18b0*/  IADD3 R54, P1, PT, R97, R77, RZ ;  /* 0x0000004d61367210 */ /* 0x000fe40007f3e0ff */
[----:B------:R-:W-:Y:S01]  /*18c0*/  LEA.HI.X.SX32 R53, R103, R75, 0x2, P0 ;  /* 0x0000004b67357211 */ /* 0x000fe200000f16ff */
[----:B------:R3:W-:Y:S01]  /*18d0*/  LDGSTS.E [R85+0x3000], desc[UR14][R50.64], P5 ;  /* 0x0300000032557fae */ /* 0x0007e2000a9a100e */
[----:B------:R-:W-:Y:S02]  /*18e0*/  IADD3 R56, P0, PT, R96, R77, RZ ;  /* 0x0000004d60387210 */ /* 0x000fe40007f1e0ff */
[----:B------:R-:W-:Y:S02]  /*18f0*/  LEA.HI.X.SX32 R55, R102, R75, 0x2, P1 ;  /* 0x0000004b66377211 */ /* 0x000fe400008f16ff */
[----:B------:R-:W-:-:S02]  /*1900*/  LEA R58, P1, R60, R77, 0x2 ;  /* 0x0000004d3c3a7211 */ /* 0x000fc400078210ff */
[-C--:B------:R-:W-:Y:S01]  /*1910*/  LEA.HI.X.SX32 R57, R101, R75.reuse, 0x2, P0 ;  /* 0x0000004b65397211 */ /* 0x080fe200000f16ff */
[----:B------:R1:W-:Y:S01]  /*1920*/  LDGSTS.E [R85+0x4000], desc[UR14][R54.64], P6 ;  /* 0x0400000036557fae */ /* 0x0003e2000b1a100e */
[----:B------:R-:W-:Y:S02]  /*1930*/  IADD3 R78, P0, PT, R2, UR18, RZ ;  /* 0x00000012024e7c10 */ /* 0x000fe4000ff1e0ff */
[----:B------:R-:W-:Y:S02]  /*1940*/  LEA.HI.X.SX32 R59, R60, R75, 0x2, P1 ;  /* 0x0000004b3c3b7211 */ /* 0x000fe400008f16ff */
[----:B------:R-:W-:Y:S02]  /*1950*/  IADD3 R60, P1, PT, R95, R77, RZ ;  /* 0x0000004d5f3c7210 */ /* 0x000fe40007f3e0ff */
[----:B------:R-:W-:Y:S02]  /*1960*/  LEA.HI.X.SX32 R79, R3, UR19, 0x2, P0 ;  /* 0x00000013034f7c11 */ /* 0x000fe400080f16ff */
[----:B------:R-:W-:-:S02]  /*1970*/  LEA R62, P0, R66, R78, 0x2 ;  /* 0x0000004e423e7211 */ /* 0x000fc400078010ff */
[----:B------:R-:W-:Y:S02]  /*1980*/  LEA.HI.X.SX32 R61, R100, R75, 0x2, P1 ;  /* 0x0000004b643d7211 */ /* 0x000fe400008f16ff */
[-C--:B------:R-:W-:Y:S02]  /*1990*/  LEA R64, P1, R68, R78.reuse, 0x2 ;  /* 0x0000004e44407211 */ /* 0x080fe400078210ff */
[-C--:B------:R-:W-:Y:S02]  /*19a0*/  LEA.HI.X.SX32 R63, R66, R79.reuse, 0x2, P0 ;  /* 0x0000004f423f7211 */ /* 0x080fe400000f16ff */
[-C--:B-1----:R-:W-:Y:S02]  /*19b0*/  LEA R66, P0, R70, R78.reuse, 0x2 ;  /* 0x0000004e46427211 */ /* 0x082fe400078010ff */
[----:B------:R-:W-:Y:S02]  /*19c0*/  LEA.HI.X.SX32 R65, R68, R79, 0x2, P1 ;  /* 0x0000004f44417211 */ /* 0x000fe400008f16ff */
[----:B----4-:R-:W-:-:S02]  /*19d0*/  LEA R68, P1, R72, R78, 0x2 ;  /* 0x0000004e48447211 */ /* 0x010fc400078210ff */
[-C--:B------:R-:W-:Y:S02]  /*19e0*/  LEA.HI.X.SX32 R67, R70, R79.reuse, 0x2, P0 ;  /* 0x0000004f46437211 */ /* 0x080fe400000f16ff */
[-C--:B-----5:R-:W-:Y:S02]  /*19f0*/  LEA R70, P0, R76, R78.reuse, 0x2 ;  /* 0x0000004e4c467211 */ /* 0x0a0fe400078010ff */
[-C--:B------:R-:W-:Y:S02]  /*1a00*/  LEA.HI.X.SX32 R69, R72, R79.reuse, 0x2, P1 ;  /* 0x0000004f48457211 */ /* 0x080fe400008f16ff */
[----:B------:R-:W-:Y:S02]  /*1a10*/  LEA R72, P1, R110, R78, 0x2 ;  /* 0x0000004e6e487211 */ /* 0x000fe400078210ff */
[----:B------:R-:W-:Y:S02]  /*1a20*/  LEA.HI.X.SX32 R71, R76, R79, 0x2, P0 ;  /* 0x0000004f4c477211 */ /* 0x000fe400000f16ff */
[----:B------:R-:W-:-:S02]  /*1a30*/  ISETP.GE.AND P0, PT, R74, UR8, PT ;  /* 0x000000084a007c0c */ /* 0x000fc4000bf06270 */
[----:B------:R-:W-:Y:S02]  /*1a40*/  LEA.HI.X.SX32 R73, R110, R79, 0x2, P1 ;  /* 0x0000004f6e497211 */ /* 0x000fe400008f16ff */
[----:B------:R-:W-:Y:S02]  /*1a50*/  IADD3 R74, P1, PT, R94, R77, RZ ;  /* 0x0000004d5e4a7210 */ /* 0x000fe40007f3e0ff */
[----:B------:R-:W-:Y:S02]  /*1a60*/  SEL R77, R109, RZ, !P0 ;  /* 0x000000ff6d4d7207 */ /* 0x000fe40004000000 */
[----:B------:R-:W-:Y:S02]  /*1a70*/  LEA R76, P0, R108, R78, 0x2 ;  /* 0x0000004e6c4c7211 */ /* 0x000fe400078010ff */
[----:B------:R-:W-:Y:S02]  /*1a80*/  LEA.HI.X.SX32 R75, R99, R75, 0x2, P1 ;  /* 0x0000004b634b7211 */ /* 0x000fe400008f16ff */
[----:B------:R-:W-:-:S02]  /*1a90*/  ISETP.NE.U32.AND P1, PT, R77, RZ, PT ;  /* 0x000000ff4d00720c */ /* 0x000fc40003f25070 */
[-C--:B------:R-:W-:Y:S02]  /*1aa0*/  LEA.HI.X.SX32 R77, R108, R79.reuse, 0x2, P0 ;  /* 0x0000004f6c4d7211 */ /* 0x080fe400000f16ff */
[C---:B------:R-:W-:Y:S02]  /*1ab0*/  LEA R78, P0, R92.reuse, R78, 0x2 ;  /* 0x0000004e5c4e7211 */ /* 0x040fe400078010ff */
[----:B------:R-:W-:Y:S02]  /*1ac0*/  ISETP.GE.AND P4, PT, R113, UR8, PT ;  /* 0x0000000871007c0c */ /* 0x000fe4000bf86270 */
[----:B------:R-:W-:Y:S02]  /*1ad0*/  LEA.HI.X.SX32 R79, R92, R79, 0x2, P0 ;  /* 0x0000004f5c4f7211 */ /* 0x000fe400000f16ff */
[----:B------:R-:W-:Y:S02]  /*1ae0*/  ISETP.GE.AND P0, PT, R86, UR8, PT ;  /* 0x0000000856007c0c */ /* 0x000fe4000bf06270 */
[C---:B------:R-:W-:Y:S01]  /*1af0*/  SEL R86, R109.reuse, RZ, !P4 ;  /* 0x000000ff6d567207 */ /* 0x040fe20006000000 */
[----:B------:R1:W-:Y:S01]  /*1b00*/  LDGSTS.E [R85+0x5000], desc[UR14][R60.64], P1 ;  /* 0x050000003c557fae */ /* 0x0003e200089a100e */
[----:B------:R-:W-:-:S02]  /*1b10*/  SEL R111, R109, RZ, !P0 ;  /* 0x000000ff6d6f7207 */ /* 0x000fc40004000000 */
[----:B------:R-:W-:Y:S02]  /*1b20*/  ISETP.GE.AND P0, PT, R115, UR8, PT ;  /* 0x0000000873007c0c */ /* 0x000fe4000bf06270 */
[----:B------:R-:W-:Y:S02]  /*1b30*/  ISETP.GE.AND P3, PT, R117, UR8, PT ;  /* 0x0000000875007c0c */ /* 0x000fe4000bf66270 */
[----:B------:R-:W-:Y:S02]  /*1b40*/  ISETP.NE.U32.AND P4, PT, R111, RZ, PT ;  /* 0x000000ff6f00720c */ /* 0x000fe40003f85070 */
[----:B------:R-:W-:Y:S02]  /*1b50*/  SEL R111, R109, RZ, !P0 ;  /* 0x000000ff6d6f7207 */ /* 0x000fe40004000000 */
[----:B------:R-:W-:Y:S02]  /*1b60*/  ISETP.GE.AND P5, PT, R119, UR8, PT ;  /* 0x0000000877007c0c */ /* 0x000fe4000bfa6270 */
[----:B------:R-:W-:-:S02]  /*1b70*/  ISETP.NE.U32.AND P0, PT, R86, RZ, PT ;  /* 0x000000ff5600720c */ /* 0x000fc40003f05070 */
[----:B------:R-:W-:Y:S02]  /*1b80*/  SEL R86, R109, RZ, !P3 ;  /* 0x000000ff6d567207 */ /* 0x000fe40005800000 */
[----:B------:R-:W-:Y:S02]  /*1b90*/  ISETP.NE.U32.AND P3, PT, R111, RZ, PT ;  /* 0x000000ff6f00720c */ /* 0x000fe40003f65070 */
[----:B------:R-:W-:Y:S01]  /*1ba0*/  ISETP.GE.AND P6, PT, R121, UR8, PT ;  /* 0x0000000879007c0c */ /* 0x000fe2000bfc6270 */
[----:B------:R-:W-:Y:S01]  /*1bb0*/  LDGSTS.E [R85+0x6000], desc[UR14][R44.64], P4 ;  /* 0x060000002c557fae */ /* 0x000fe2000a1a100e */
[----:B------:R-:W-:Y:S02]  /*1bc0*/  SEL R111, R109, RZ, !P5 ;  /* 0x000000ff6d6f7207 */ /* 0x000fe40006800000 */
[----:B------:R-:W-:Y:S02]  /*1bd0*/  ISETP.GE.AND P5, PT, R123, UR8, PT ;  /* 0x000000087b007c0c */ /* 0x000fe4000bfa6270 */
[----:B------:R-:W-:Y:S01]  /*1be0*/  ISETP.NE.U32.AND P2, PT, R86, RZ, PT ;  /* 0x000000ff5600720c */ /* 0x000fe20003f45070 */
[----:B------:R-:W-:Y:S01]  /*1bf0*/  LDGSTS.E [R85+0x7000], desc[UR14][R42.64], P0 ;  /* 0x070000002a557fae */ /* 0x000fe200081a100e */
[----:B------:R-:W-:-:S02]  /*1c00*/  SEL R86, R109, RZ, !P6 ;  /* 0x000000ff6d567207 */ /* 0x000fc40007000000 */
[----:B------:R-:W-:Y:S01]  /*1c10*/  ISETP.GE.AND P6, PT, R125, UR8, PT ;  /* 0x000000087d007c0c */ /* 0x000fe2000bfc6270 */
[----:B------:R-:W-:Y:S01]  /*1c20*/  LDGSTS.E [R85+0x8000], desc[UR14][R36.64], P3 ;  /* 0x0800000024557fae */ /* 0x000fe200099a100e */
[----:B------:R-:W-:Y:S02]  /*1c30*/  ISETP.NE.U32.AND P1, PT, R111, RZ, PT ;  /* 0x000000ff6f00720c */ /* 0x000fe40003f25070 */
[C---:B------:R-:W-:Y:S02]  /*1c40*/  SEL R111, R109.reuse, RZ, !P5 ;  /* 0x000000ff6d6f7207 */ /* 0x040fe40006800000 */
[----:B------:R-:W-:Y:S02]  /*1c50*/  ISETP.NE.U32.AND P5, PT, R86, RZ, PT ;  /* 0x000000ff5600720c */ /* 0x000fe40003fa5070 */
[----:B------:R-:W-:Y:S01]  /*1c60*/  SEL R86, R109, RZ, !P6 ;  /* 0x000000ff6d567207 */ /* 0x000fe20007000000 */
[----:B------:R-:W-:Y:S01]  /*1c70*/  LDGSTS.E [R85+0x9000], desc[UR14][R6.64], P2 ;  /* 0x0900000006557fae */ /* 0x000fe200091a100e */
[----:B------:R-:W-:-:S02]  /*1c80*/  ISETP.NE.U32.AND P6, PT, R111, RZ, PT ;  /* 0x000000ff6f00720c */ /* 0x000fc40003fc5070 */
[----:B------:R-:W-:Y:S02]  /*1c90*/  ISETP.GE.AND P0, PT, R118, UR8, PT ;  /* 0x0000000876007c0c */ /* 0x000fe4000bf06270 */
[----:B------:R-:W-:Y:S01]  /*1ca0*/  ISETP.GE.AND P3, PT, R114, UR8, PT ;  /* 0x0000000872007c0c */ /* 0x000fe2000bf66270 */
[----:B------:R-:W-:Y:S01]  /*1cb0*/  LDGSTS.E [R85+0xa000], desc[UR14][R38.64], P1 ;  /* 0x0a00000026557fae */ /* 0x000fe200089a100e */
[----:B------:R-:W-:Y:S02]  /*1cc0*/  LOP3.LUT R114, R0, 0x6, RZ, 0xfc, !PT ;  /* 0x0000000600727812 */ /* 0x000fe400078efcff */
[----:B------:R-:W-:Y:S01]  /*1cd0*/  ISETP.NE.U32.AND P4, PT, R86, RZ, PT ;  /* 0x000000ff5600720c */ /* 0x000fe20003f85070 */
[----:B------:R-:W-:Y:S01]  /*1ce0*/  LDGSTS.E [R85+0xb000], desc[UR14][R40.64], P5 ;  /* 0x0b00000028557fae */ /* 0x000fe2000a9a100e */
[C---:B------:R-:W-:Y:S02]  /*1cf0*/  SEL R111, R109.reuse, RZ, !P0 ;  /* 0x000000ff6d6f7207 */ /* 0x040fe40004000000 */
[----:B------:R-:W-:Y:S01]  /*1d00*/  ISETP.GE.AND P0, PT, R116, UR8, PT ;  /* 0x0000000874007c0c */ /* 0x000fe2000bf06270 */
[----:B------:R-:W-:Y:S01]  /*1d10*/  LDGSTS.E [R85+0xc000], desc[UR14][R30.64], P6 ;  /* 0x0c0000001e557fae */ /* 0x000fe2000b1a100e */
[----:B------:R-:W-:-:S02]  /*1d20*/  SEL R86, R109, RZ, !P3 ;  /* 0x000000ff6d567207 */ /* 0x000fc40005800000 */
[----:B------:R-:W-:Y:S02]  /*1d30*/  LOP3.LUT R118, R0, 0xa, RZ, 0xfc, !PT ;  /* 0x0000000a00767812 */ /* 0x000fe400078efcff */
[----:B------:R-:W-:Y:S02]  /*1d40*/  ISETP.GE.AND P2, PT, R114, UR8, PT ;  /* 0x0000000872007c0c */ /* 0x000fe4000bf46270 */
[----:B------:R-:W-:Y:S01]  /*1d50*/  ISETP.NE.U32.AND P3, PT, R111, RZ, PT ;  /* 0x000000ff6f00720c */ /* 0x000fe20003f65070 */
[----:B------:R-:W-:Y:S01]  /*1d60*/  LDGSTS.E [R85+0xd000], desc[UR14][R34.64], P4 ;  /* 0x0d00000022557fae */ /* 0x000fe2000a1a100e */
[----:B------:R-:W-:Y:S02]  /*1d70*/  LOP3.LUT R114, R0, 0xe, RZ, 0xfc, !PT ;  /* 0x0000000e00727812 */ /* 0x000fe400078efcff */
[----:B------:R-:W-:Y:S02]  /*1d80*/  SEL R111, R109, RZ, !P0 ;  /* 0x000000ff6d6f7207 */ /* 0x000fe40004000000 */
[----:B------:R-:W-:-:S02]  /*1d90*/  ISETP.NE.U32.AND P0, PT, R86, RZ, PT ;  /* 0x000000ff5600720c */ /* 0x000fc40003f05070 */
[----:B------:R-:W-:Y:S02]  /*1da0*/  ISETP.GE.AND P5, PT, R118, UR8, PT ;  /* 0x0000000876007c0c */ /* 0x000fe4000bfa6270 */
[----:B------:R-:W-:Y:S02]  /*1db0*/  SEL R86, R109, RZ, !P2 ;  /* 0x000000ff6d567207 */ /* 0x000fe40005000000 */
[----:B------:R-:W-:Y:S01]  /*1dc0*/  LOP3.LUT R116, R0, 0x12, RZ, 0xfc, !PT ;  /* 0x0000001200747812 */ /* 0x000fe200078efcff */
[----:B------:R-:W-:Y:S01]  /*1dd0*/  LDGSTS.E [R85+0xe000], desc[UR14][R32.64], P3 ;  /* 0x0e00000020557fae */ /* 0x000fe200099a100e */
[----:B------:R-:W-:Y:S02]  /*1de0*/  ISETP.GE.AND P6, PT, R114, UR8, PT ;  /* 0x0000000872007c0c */ /* 0x000fe4000bfc6270 */
[----:B------:R-:W-:Y:S02]  /*1df0*/  ISETP.NE.U32.AND P2, PT, R111, RZ, PT ;  /* 0x000000ff6f00720c */ /* 0x000fe40003f45070 */
[----:B------:R-:W-:Y:S01]  /*1e00*/  LOP3.LUT R114, R0, 0x16, RZ, 0xfc, !PT ;  /* 0x0000001600727812 */ /* 0x000fe200078efcff */
[----:B------:R-:W-:Y:S01]  /*1e10*/  LDGSTS.E [R85+0xf000], desc[UR14][R22.64], P0 ;  /* 0x0f00000016557fae */ /* 0x000fe200081a100e */
[----:B------:R-:W-:-:S02]  /*1e20*/  SEL R111, R109, RZ, !P5 ;  /* 0x000000ff6d6f7207 */ /* 0x000fc40006800000 */
[----:B------:R-:W-:Y:S02]  /*1e30*/  ISETP.NE.U32.AND P1, PT, R86, RZ, PT ;  /* 0x000000ff5600720c */ /* 0x000fe40003f25070 */
[----:B------:R-:W-:Y:S02]  /*1e40*/  ISETP.GE.AND P5, PT, R116, UR8, PT ;  /* 0x0000000874007c0c */ /* 0x000fe4000bfa6270 */
[----:B------:R-:W-:Y:S02]  /*1e50*/  SEL R86, R109, RZ, !P6 ;  /* 0x000000ff6d567207 */ /* 0x000fe40007000000 */
[----:B------:R-:W-:Y:S02]  /*1e60*/  ISETP.GE.AND P6, PT, R114, UR8, PT ;  /* 0x0000000872007c0c */ /* 0x000fe4000bfc6270 */
[----:B------:R-:W-:Y:S02]  /*1e70*/  ISETP.NE.U32.AND P4, PT, R111, RZ, PT ;  /* 0x000000ff6f00720c */ /* 0x000fe40003f85070 */
[----:B------:R-:W-:-:S02]  /*1e80*/  SEL R111, R109, RZ, !P5 ;  /* 0x000000ff6d6f7207 */ /* 0x000fc40006800000 */
[----:B------:R-:W-:Y:S02]  /*1e90*/  ISETP.NE.U32.AND P5, PT, R86, RZ, PT ;  /* 0x000000ff5600720c */ /* 0x000fe40003fa5070 */
[----:B------:R-:W-:Y:S02]  /*1ea0*/  LOP3.LUT R114, R87, 0x40, RZ, 0x3c, !PT ;  /* 0x0000004057727812 */ /* 0x000fe400078e3cff */
[----:B------:R-:W-:Y:S02]  /*1eb0*/  SEL R86, R109, RZ, !P6 ;  /* 0x000000ff6d567207 */ /* 0x000fe40007000000 */
[----:B------:R-:W-:Y:S02]  /*1ec0*/  LOP3.LUT R116, R0, 0x1a, RZ, 0xfc, !PT ;  /* 0x0000001a00747812 */ /* 0x000fe400078efcff */
[----:B------:R-:W-:Y:S01]  /*1ed0*/  ISETP.NE.U32.AND P6, PT, R86, RZ, PT ;  /* 0x000000ff5600720c */ /* 0x000fe20003fc5070 */
[----:B------:R-:W-:Y:S01]  /*1ee0*/  VIADD R86, R114, UR7 ;  /* 0x0000000772567c36 */ /* 0x000fe20008000000 */
[----:B------:R-:W-:-:S02]  /*1ef0*/  ISETP.GE.AND P0, PT, R116, UR8, PT ;  /* 0x0000000874007c0c */ /* 0x000fc4000bf06270 */
[----:B------:R-:W-:Y:S02]  /*1f00*/  LOP3.LUT R114, R0, 0x1e, RZ, 0xfc, !PT ;  /* 0x0000001e00727812 */ /* 0x000fe400078efcff */
[----:B------:R-:W-:Y:S01]  /*1f10*/  ISETP.NE.U32.AND P3, PT, R111, RZ, PT ;  /* 0x000000ff6f00720c */ /* 0x000fe20003f65070 */
[----:B------:R-:W-:Y:S01]  /*1f20*/  LDGSTS.E [R86+0x800], desc[UR14][R26.64], P2 ;  /* 0x008000001a567fae */ /* 0x000fe200091a100e */
[----:B------:R-:W-:Y:S02]  /*1f30*/  SEL R111, R109, RZ, !P0 ;  /* 0x000000ff6d6f7207 */ /* 0x000fe40004000000 */
[----:B------:R-:W-:Y:S01]  /*1f40*/  ISETP.GE.AND P2, PT, R114, UR8, PT ;  /* 0x0000000872007c0c */ /* 0x000fe2000bf46270 */
[----:B------:R-:W-:Y:S01]  /*1f50*/  LDGSTS.E [R86+0x1800], desc[UR14][R24.64], P1 ;  /* 0x0180000018567fae */ /* 0x000fe200089a100e */
[----:B------:R-:W-:Y:S02]  /*1f60*/  LOP3.LUT R116, R0, 0x22, RZ, 0xfc, !PT ;  /* 0x0000002200747812 */ /* 0x000fe400078efcff */
[----:B------:R-:W-:Y:S01]  /*1f70*/  ISETP.NE.U32.AND P0, PT, R111, RZ, PT ;  /* 0x000000ff6f00720c */ /* 0x000fe20003f05070 */
[----:B------:R-:W-:Y:S01]  /*1f80*/  LDGSTS.E [R86+0x2800], desc[UR14][R48.64], P4 ;  /* 0x0280000030567fae */ /* 0x000fe2000a1a100e */
[----:B------:R-:W-:-:S02]  /*1f90*/  SEL R111, R109, RZ, !P2 ;  /* 0x000000ff6d6f7207 */ /* 0x000fc40005000000 */
[----:B------:R-:W-:Y:S01]  /*1fa0*/  ISETP.GE.AND P1, PT, R116, UR8, PT ;  /* 0x0000000874007c0c */ /* 0x000fe2000bf26270 */
[----:B------:R-:W-:Y:S01]  /*1fb0*/  LDGSTS.E [R86+0x3800], desc[UR14][R52.64], P5 ;  /* 0x0380000034567fae */ /* 0x000fe2000a9a100e */
[----:B------:R-:W-:Y:S02]  /*1fc0*/  LOP3.LUT R118, R0, 0x26, RZ, 0xfc, !PT ;  /* 0x0000002600767812 */ /* 0x000fe400078efcff */
[----:B------:R-:W-:Y:S01]  /*1fd0*/  ISETP.NE.U32.AND P2, PT, R111, RZ, PT ;  /* 0x000000ff6f00720c */ /* 0x000fe20003f45070 */
[----:B------:R-:W-:Y:S01]  /*1fe0*/  LDGSTS.E [R86+0x4800], desc[UR14][R56.64], P3 ;  /* 0x0480000038567fae */ /* 0x000fe200099a100e */
[----:B------:R-:W-:Y:S02]  /*1ff0*/  SEL R111, R109, RZ, !P1 ;  /* 0x000000ff6d6f7207 */ /* 0x000fe40004800000 */
[----:B------:R-:W-:Y:S01]  /*2000*/  ISETP.GE.AND P4, PT, R118, UR8, PT ;  /* 0x0000000876007c0c */ /* 0x000fe2000bf86270 */
[----:B------:R-:W-:Y:S01]  /*2010*/  LDGSTS.E [R86+0x5800], desc[UR14][R74.64], P6 ;  /* 0x058000004a567fae */ /* 0x000fe2000b1a100e */
[----:B------:R-:W-:-:S02]  /*2020*/  ISETP.NE.U32.AND P1, PT, R111, RZ, PT ;  /* 0x000000ff6f00720c */ /* 0x000fc40003f25070 */
[----:B------:R-:W-:Y:S01]  /*2030*/  SEL R111, R109, RZ, !P4 ;  /* 0x000000ff6d6f7207 */ /* 0x000fe20006000000 */
[----:B------:R-:W-:Y:S01]  /*2040*/  LDGSTS.E [R86+0x6800], desc[UR14][R16.64], P0 ;  /* 0x0680000010567fae */ /* 0x000fe200081a100e */
[----:B------:R-:W-:Y:S02]  /*2050*/  ISETP.GE.AND P5, PT, R120, UR8, PT ;  /* 0x0000000878007c0c */ /* 0x000fe4000bfa6270 */
[----:B------:R-:W-:Y:S01]  /*2060*/  ISETP.NE.U32.AND P4, PT, R111, RZ, PT ;  /* 0x000000ff6f00720c */ /* 0x000fe20003f85070 */
[----:B------:R-:W-:Y:S01]  /*2070*/  LDGSTS.E [R86+0x7800], desc[UR14][R28.64], P2 ;  /* 0x078000001c567fae */ /* 0x000fe200091a100e */
[----:B------:R-:W-:Y:S02]  /*2080*/  SEL R111, R109, RZ, !P5 ;  /* 0x000000ff6d6f7207 */ /* 0x000fe40006800000 */
[----:B------:R-:W-:Y:S02]  /*2090*/  ISETP.GE.AND P3, PT, R122, UR8, PT ;  /* 0x000000087a007c0c */ /* 0x000fe4000bf66270 */
[----:B------:R-:W-:Y:S01]  /*20a0*/  ISETP.NE.U32.AND P5, PT, R111, RZ, PT ;  /* 0x000000ff6f00720c */ /* 0x000fe20003fa5070 */
[----:B------:R-:W-:Y:S01]  /*20b0*/  LDGSTS.E [R86+0x8800], desc[UR14][R20.64], P1 ;  /* 0x0880000014567fae */ /* 0x000fe200089a100e */
[----:B------:R-:W-:-:S02]  /*20c0*/  SEL R111, R109, RZ, !P3 ;  /* 0x000000ff6d6f7207 */ /* 0x000fc40005800000 */
[----:B------:R-:W-:Y:S02]  /*20d0*/  ISETP.GE.AND P6, PT, R124, UR8, PT ;  /* 0x000000087c007c0c */ /* 0x000fe4000bfc6270 */
[----:B------:R-:W-:Y:S01]  /*20e0*/  ISETP.NE.U32.AND P3, PT, R111, RZ, PT ;  /* 0x000000ff6f00720c */ /* 0x000fe20003f65070 */
[----:B------:R-:W-:Y:S01]  /*20f0*/  LDGSTS.E [R86+0x9800], desc[UR14][R14.64], P4 ;  /* 0x098000000e567fae */ /* 0x000fe2000a1a100e */
[----:B------:R-:W-:-:S04]  /*2100*/  LOP3.LUT R111, R0, 0x36, RZ, 0xfc, !PT ;  /* 0x00000036006f7812 */ /* 0x000fc800078efcff */
[----:B------:R-:W-:Y:S01]  /*2110*/  ISETP.GE.AND P0, PT, R111, UR8, PT ;  /* 0x000000086f007c0c */ /* 0x000fe2000bf06270 */
[----:B------:R-:W-:Y:S01]  /*2120*/  LDGSTS.E [R86+0xa800], desc[UR14][R4.64], P5 ;  /* 0x0a80000004567fae */ /* 0x000fe2000a9a100e */
[----:B------:R-:W-:-:S04]  /*2130*/  SEL R111, R109, RZ, !P6 ;  /* 0x000000ff6d6f7207 */ /* 0x000fc80007000000 */
[----:B------:R-:W-:Y:S01]  /*2140*/  ISETP.NE.U32.AND P6, PT, R111, RZ, PT ;  /* 0x000000ff6f00720c */ /* 0x000fe20003fc5070 */
[----:B------:R-:W-:Y:S01]  /*2150*/  LDGSTS.E [R86+0xb800], desc[UR14][R8.64], P3 ;  /* 0x0b80000008567fae */ /* 0x000fe200099a100e */
[----:B------:R-:W-:-:S04]  /*2160*/  SEL R111, R109, RZ, !P0 ;  /* 0x000000ff6d6f7207 */ /* 0x000fc80004000000 */
[----:B------:R-:W-:Y:S02]  /*2170*/  ISETP.NE.U32.AND P0, PT, R111, RZ, PT ;  /* 0x000000ff6f00720c */ /* 0x000fe40003f05070 */
[C---:B------:R-:W-:Y:S02]  /*2180*/  LOP3.LUT R111, R0.reuse, 0x3a, RZ, 0xfc, !PT ;  /* 0x0000003a006f7812 */ /* 0x040fe400078efcff */
[----:B------:R-:W-:Y:S02]  /*2190*/  LOP3.LUT R0, R0, 0x3e, RZ, 0xfc, !PT ;  /* 0x0000003e00007812 */ /* 0x000fe400078efcff */
[----:B------:R-:W-:Y:S01]  /*21a0*/  ISETP.GE.AND P2, PT, R111, UR8, PT ;  /* 0x000000086f007c0c */ /* 0x000fe2000bf46270 */
[----:B------:R-:W-:Y:S01]  /*21b0*/  LDGSTS.E [R86+0xc800], desc[UR14][R18.64], P6 ;  /* 0x0c80000012567fae */ /* 0x000fe2000b1a100e */
[----:B------:R-:W-:Y:S02]  /*21c0*/  ISETP.GE.AND P1, PT, R0, UR8, PT ;  /* 0x0000000800007c0c */ /* 0x000fe4000bf26270 */
[----:B------:R-:W-:Y:S01]  /*21d0*/  SEL R111, R109, RZ, !P2 ;  /* 0x000000ff6d6f7207 */ /* 0x000fe20005000000 */
[----:B------:R-:W4:Y:S03]  /*21e0*/  S2R R0, SR_TID.X ;  /* 0x0000000000007919 */ /* 0x000f260000002100 */
[----:B------:R-:W-:Y:S01]  /*21f0*/  ISETP.NE.U32.AND P2, PT, R111, RZ, PT ;  /* 0x000000ff6f00720c */ /* 0x000fe20003f45070 */
[----:B------:R-:W-:Y:S01]  /*2200*/  LDGSTS.E [R86+0xd800], desc[UR14][R10.64], P0 ;  /* 0x0d8000000a567fae */ /* 0x000fe200081a100e */
[----:B------:R-:W-:-:S02]  /*2210*/  SEL R111, R109, RZ, !P1 ;  /* 0x000000ff6d6f7207 */ /* 0x000fc40004800000 */
[----:B------:R-:W-:Y:S02]  /*2220*/  PLOP3.LUT P0, PT, PT, PT, UP0, 0x80, 0x8 ;  /* 0x000000000008781c */ /* 0x000fe40003f0f008 */
[----:B------:R-:W-:Y:S02]  /*2230*/  ISETP.NE.U32.AND P1, PT, R111, RZ, PT ;  /* 0x000000ff6f00720c */ /* 0x000fe40003f25070 */
[----:B------:R-:W5:Y:S05]  /*2240*/  S2R R111, SR_TID.X ;  /* 0x00000000006f7919 */ /* 0x000f6a0000002100 */
[----:B------:R-:W-:Y:S06]  /*2250*/  LDGSTS.E [R86+0xe800], desc[UR14][R46.64], P2 ;  /* 0x0e8000002e567fae */ /* 0x000fec00091a100e */
[----:B------:R-:W-:Y:S04]  /*2260*/  LDGSTS.E [R86+0xf800], desc[UR14][R58.64], P1 ;  /* 0x0f8000003a567fae */ /* 0x000fe800089a100e */
[----:B------:R-:W0:Y:S01]  /*2270*/  LDGDEPBAR ;  /* 0x00000000000079af */ /* 0x000e220000000000 */
[----:B----4-:R-:W-:-:S04]  /*2280*/  LOP3.LUT R0, R0, 0x3f, RZ, 0xc0, !PT ;  /* 0x0000003f00007812 */ /* 0x010fc800078ec0ff */
[----:B------:R-:W-:Y:S02]  /*2290*/  ISETP.GE.AND P4, PT, R0, UR8, PT ;  /* 0x0000000800007c0c */ /* 0x000fe4000bf86270 */
[----:B------:R-:W4:Y:S02]  /*22a0*/  S2R R0, SR_TID.X ;  /* 0x0000000000007919 */ /* 0x000f240000002100 */
[----:B------:R-:W-:Y:S02]  /*22b0*/  SEL R109, R109, RZ, !P4 ;  /* 0x000000ff6d6d7207 */ /* 0x000fe40006000000 */
[----:B------:R-:W-:Y:S02]  /*22c0*/  PLOP3.LUT P4, PT, PT, PT, UP0, 0x80, 0x8 ;  /* 0x000000000008781c */ /* 0x000fe40003f8f008 */
[----:B----4-:R-:W-:-:S04]  /*22d0*/  SHF.R.U32.HI R0, RZ, 0x8, R0 ;  /* 0x00000008ff007819 */ /* 0x010fc80000011600 */
[----:B------:R-:W-:-:S04]  /*22e0*/  SGXT.U32 R0, R0, 0x1 ;  /* 0x000000010000781a */ /* 0x000fc80000000000 */
[----:B------:R-:W-:Y:S02]  /*22f0*/  ISETP.GE.AND P5, PT, R0, UR4, PT ;  /* 0x0000000400007c0c */ /* 0x000fe4000bfa6270 */
[----:B-----5:R-:W-:Y:S02]  /*2300*/  SHF.R.U32.HI R0, RZ, 0x8, R111 ;  /* 0x00000008ff007819 */ /* 0x020fe4000001166f */
[----:B------:R-:W-:Y:S02]  /*2310*/  SEL R111, RZ, 0x4, P5 ;  /* 0x00000004ff6f7807 */ /* 0x000fe40002800000 */
[----:B------:R-:W-:Y:S02]  /*2320*/  SGXT.U32 R0, R0, 0x1 ;  /* 0x000000010000781a */ /* 0x000fe40000000000 */
[----:B------:R-:W-:Y:S02]  /*2330*/  SEL R111, R111, RZ, P4 ;  /* 0x000000ff6f6f7207 */ /* 0x000fe40002000000 */
[----:B------:R-:W-:-:S02]  /*2340*/  LOP3.LUT R0, R0, 0x4, RZ, 0xfc, !PT ;  /* 0x0000000400007812 */ /* 0x000fc400078efcff */
[----:B------:R-:W-:Y:S02]  /*2350*/  ISETP.NE.U32.AND P4, PT, R109, RZ, PT ;  /* 0x000000ff6d00720c */ /* 0x000fe40003f85070 */
[----:B------:R-:W-:Y:S02]  /*2360*/  ISETP.GE.AND P5, PT, R0, UR4, PT ;  /* 0x0000000400007c0c */ /* 0x000fe4000bfa6270 */
[----:B------:R-:W4:Y:S02]  /*2370*/  S2R R0, SR_TID.X ;  /* 0x0000000000007919 */ /* 0x000f240000002100 */
[----:B------:R-:W-:Y:S02]  /*2380*/  SEL R109, RZ, 0x4, P5 ;  /* 0x00000004ff6d7807 */ /* 0x000fe40002800000 */
[----:B------:R-:W-:-:S04]  /*2390*/  PLOP3.LUT P5, PT, PT, PT, UP0, 0x80, 0x8 ;  /* 0x000000000008781c */ /* 0x000fc80003faf008 */
[----:B------:R-:W-:Y:S02]  /*23a0*/  SEL R109, R109, RZ, P5 ;  /* 0x000000ff6d6d7207 */ /* 0x000fe40002800000 */
[----:B------:R-:W-:Y:S02]  /*23b0*/  ISETP.NE.U32.AND P5, PT, R111, RZ, PT ;  /* 0x000000ff6f00720c */ /* 0x000fe40003fa5070 */
[----:B------:R-:W-:Y:S01]  /*23c0*/  ISETP.NE.U32.AND P3, PT, R109, RZ, PT ;  /* 0x000000ff6d00720c */ /* 0x000fe20003f65070 */
[----:B------:R-:W-:-:S04]  /*23d0*/  IMAD.U32 R109, RZ, RZ, UR13 ;  /* 0x0000000dff6d7e24 */ /* 0x000fc8000f8e00ff */
[----:B------:R-:W-:-:S04]  /*23e0*/  IMAD.WIDE R80, R109, 0x4, R80 ;  /* 0x000000046d507825 */ /* 0x000fc800078e0250 */
[----:B------:R-:W-:-:S04]  /*23f0*/  IMAD.WIDE R82, R109, 0x4, R82 ;  /* 0x000000046d527825 */ /* 0x000fc800078e0252 */
[----:B--2---:R-:W-:-:S04]  /*2400*/  IMAD.WIDE R106, R109, 0x4, R106 ;  /* 0x000000046d6a7825 */ /* 0x004fc800078e026a */
[----:B---3--:R-:W-:Y:S01]  /*2410*/  IMAD.WIDE R50, R109, 0x4, R50 ;  /* 0x000000046d327825 */ /* 0x008fe200078e0232 */
[----:B----4-:R-:W-:-:S03]  /*2420*/  SHF.R.U32.HI R0, RZ, 0x8, R0 ;  /* 0x00000008ff007819 */ /* 0x010fc60000011600 */
[----:B------:R-:W-:Y:S01]  /*2430*/  IMAD.WIDE R54, R109, 0x4, R54 ;  /* 0x000000046d367825 */ /* 0x000fe200078e0236 */
[----:B------:R-:W-:-:S03]  /*2440*/  SGXT.U32 R0, R0, 0x1 ;  /* 0x000000010000781a */ /* 0x000fc60000000000 */
[----:B-1----:R-:W-:Y:S01]  /*2450*/  IMAD.WIDE R60, R109, 0x4, R60 ;  /* 0x000000046d3c7825 */ /* 0x002fe200078e023c */
[----:B------:R-:W-:-:S04]  /*2460*/  LOP3.LUT R111, R0, 0x8, RZ, 0xfc, !PT ;  /* 0x00000008006f7812 */ /* 0x000fc800078efcff */
[----:B------:R-:W-:Y:S02]  /*2470*/  ISETP.GE.AND P6, PT, R111, UR4, PT ;  /* 0x000000046f007c0c */ /* 0x000fe4000bfc6270 */
[----:B------:R-:W-:Y:S02]  /*2480*/  LOP3.LUT R111, R0, 0xc, RZ, 0xfc, !PT ;  /* 0x0000000c006f7812 */ /* 0x000fe400078efcff */
[----:B------:R-:W-:Y:S02]  /*2490*/  SEL R109, RZ, 0x4, P6 ;  /* 0x00000004ff6d7807 */ /* 0x000fe40003000000 */
[----:B------:R-:W-:Y:S02]  /*24a0*/  ISETP.GE.AND P6, PT, R111, UR4, PT ;  /* 0x000000046f007c0c */ /* 0x000fe4000bfc6270 */
[----:B------:R-:W-:Y:S02]  /*24b0*/  SEL R109, R109, RZ, P0 ;  /* 0x000000ff6d6d7207 */ /* 0x000fe40000000000 */
[----:B------:R-:W-:-:S02]  /*24c0*/  PLOP3.LUT P0, PT, PT, PT, UP0, 0x80, 0x8 ;  /* 0x000000000008781c */ /* 0x000fc40003f0f008 */
[----:B------:R-:W-:Y:S02]  /*24d0*/  SEL R111, RZ, 0x4, P6 ;  /* 0x00000004ff6f7807 */ /* 0x000fe40003000000 */
[----:B------:R-:W-:Y:S02]  /*24e0*/  ISETP.GE.AND P6, PT, R112, UR4, PT ;  /* 0x0000000470007c0c */ /* 0x000fe4000bfc6270 */
[----:B------:R-:W-:Y:S02]  /*24f0*/  SEL R111, R111, RZ, P0 ;  /* 0x000000ff6f6f7207 */ /* 0x000fe40000000000 */
[----:B------:R-:W-:Y:S02]  /*2500*/  SEL R112, RZ, 0x4, P6 ;  /* 0x00000004ff707807 */ /* 0x000fe40003000000 */
[----:B------:R-:W-:Y:S01]  /*2510*/  ISETP.NE.U32.AND P6, PT, R109, RZ, PT ;  /* 0x000000ff6d00720c */ /* 0x000fe20003fc5070 */
[----:B------:R-:W-:Y:S01]  /*2520*/  VIADD R109, R93, UR7 ;  /* 0x000000075d6d7c36 */ /* 0x000fe20008000000 */
[----:B------:R-:W-:-:S02]  /*2530*/  ISETP.NE.U32.AND P2, PT, R111, RZ, PT ;  /* 0x000000ff6f00720c */ /* 0x000fc40003f45070 */
[----:B------:R-:W1:Y:S01]  /*2540*/  S2R R111, SR_TID.X ;  /* 0x00000000006f7919 */ /* 0x000e620000002100 */
[----:B------:R-:W-:Y:S01]  /*2550*/  PLOP3.LUT P0, PT, PT, PT, UP0, 0x80, 0x8 ;  /* 0x000000000008781c */ /* 0x000fe20003f0f008 */
[----:B------:R-:W-:Y:S03]  /*2560*/  LDGSTS.E [R109+0x20000], desc[UR14][R62.64], P4 ;  /* 0x200000003e6d7fae */ /* 0x000fe6000a1a100e */
[----:B------:R-:W-:Y:S01]  /*2570*/  SEL R112, R112, RZ, P0 ;  /* 0x000000ff70707207 */ /* 0x000fe20000000000 */
[----:B------:R-:W-:Y:S03]  /*2580*/  LDGSTS.E [R109+0x20800], desc[UR14][R64.64], P4 ;  /* 0x20800000406d7fae */ /* 0x000fe6000a1a100e */
[----:B------:R-:W-:Y:S02]  /*2590*/  ISETP.NE.U32.AND P0, PT, R112, RZ, PT ;  /* 0x000000ff7000720c */ /* 0x000fe40003f05070 */
[----:B------:R-:W-:Y:S01]  /*25a0*/  LOP3.LUT R112, R0, 0x2, RZ, 0xfc, !PT ;  /* 0x0000000200707812 */ /* 0x000fe200078efcff */
[----:B------:R-:W-:Y:S04]  /*25b0*/  LDGSTS.E [R109+0x21000], desc[UR14][R66.64], P4 ;  /* 0x21000000426d7fae */ /* 0x000fe8000a1a100e */
[----:B------:R-:W-:Y:S04]  /*25c0*/  LDGSTS.E [R109+0x21800], desc[UR14][R68.64], P4 ;  /* 0x21800000446d7fae */ /* 0x000fe8000a1a100e */
[----:B------:R-:W-:Y:S04]  /*25d0*/  LDGSTS.E [R109+0x22000], desc[UR14][R70.64], P4 ;  /* 0x22000000466d7fae */ /* 0x000fe8000a1a100e */
[----:B------:R-:W-:Y:S04]  /*25e0*/  LDGSTS.E [R109+0x22800], desc[UR14][R72.64], P4 ;  /* 0x22800000486d7fae */ /* 0x000fe8000a1a100e */
[----:B------:R-:W-:Y:S04]  /*25f0*/  LDGSTS.E [R109+0x23000], desc[UR14][R76.64], P4 ;  /* 0x230000004c6d7fae */ /* 0x000fe8000a1a100e */
[----:B------:R-:W-:Y:S01]  /*2600*/  LDGSTS.E [R109+0x23800], desc[UR14][R78.64], P4 ;  /* 0x238000004e6d7fae */ /* 0x000fe2000a1a100e */
[----:B-1----:R-:W-:-:S03]  /*2610*/  LOP3.LUT R111, R111, 0x3f, RZ, 0xc0, !PT ;  /* 0x0000003f6f6f7812 */ /* 0x002fc600078ec0ff */
[----:B------:R-:W0:Y:S01]  /*2620*/  LDGDEPBAR ;  /* 0x00000000000079af */ /* 0x000e220000000000 */
[----:B------:R-:W-:Y:S01]  /*2630*/  BAR.SYNC.DEFER_BLOCKING 0x0 ;  /* 0x0000000000007b1d */ /* 0x000fe20000010000 */
[----:B------:R-:W-:Y:S02]  /*2640*/  ISETP.GE.AND P1, PT, R111, UR4, PT ;  /* 0x000000046f007c0c */ /* 0x000fe4000bf26270 */
[----:B------:R-:W-:-:S03]  /*2650*/  LOP3.LUT R111, R0, 0x14, RZ, 0xfc, !PT ;  /* 0x00000014006f7812 */ /* 0x000fc600078efcff */
[----:B------:R-:W-:Y:S01]  /*2660*/  @!PT LDS RZ, [RZ] ;  /* 0x00000000fffff984 */ /* 0x000fe20000000800 */
[----:B------:R-:W-:Y:S01]  /*2670*/  @!PT LDS RZ, [RZ] ;  /* 0x00000000fffff984 */ /* 0x000fe20000000800 */
[----:B------:R-:W-:Y:S01]  /*2680*/  @!PT LDS RZ, [RZ] ;  /* 0x00000000fffff984 */ /* 0x000fe20000000800 */
[----:B------:R-:W-:Y:S04]  /*2690*/  LDGSTS.E [R85+0x10000], desc[UR14][R80.64], P5 ;  /* 0x1000000050557fae */ /* 0x000fe8000a9a100e */
[----:B------:R1:W-:Y:S01]  /*26a0*/  LDGSTS.E [R85+0x11000], desc[UR14][R82.64], P3 ;  /* 0x1100000052557fae */ /* 0x0003e200099a100e */
[----:B------:R-:W-:-:S03]  /*26b0*/  PLOP3.LUT P3, PT, PT, PT, UP0, 0x80, 0x8 ;  /* 0x000000000008781c */ /* 0x000fc60003f6f008 */
[----:B------:R2:W-:Y:S01]  /*26c0*/  LDGSTS.E [R85+0x12000], desc[UR14][R106.64], P6 ;  /* 0x120000006a557fae */ /* 0x0005e2000b1a100e */
[----:B------:R-:W-:-:S03]  /*26d0*/  PLOP3.LUT P6, PT, PT, PT, UP0, 0x80, 0x8 ;  /* 0x000000000008781c */ /* 0x000fc60003fcf008 */
[----:B------:R3:W-:Y:S01]  /*26e0*/  LDGSTS.E [R85+0x13000], desc[UR14][R50.64], P2 ;  /* 0x1300000032557fae */ /* 0x0007e200091a100e */
[----:B------:R-:W-:-:S03]  /*26f0*/  PLOP3.LUT P2, PT, PT, PT, UP0, 0x80, 0x8 ;  /* 0x000000000008781c */ /* 0x000fc60003f4f008 */
[----:B------:R4:W-:Y:S01]  /*2700*/  LDGSTS.E [R85+0x14000], desc[UR14][R54.64], P0 ;  /* 0x1400000036557fae */ /* 0x0009e200081a100e */
[----:B------:R-:W-:Y:S02]  /*2710*/  PLOP3.LUT P0, PT, PT, PT, UP0, 0x80, 0x8 ;  /* 0x000000000008781c */ /* 0x000fe40003f0f008 */
[C---:B-1----:R-:W-:Y:S02]  /*2720*/  LOP3.LUT R82, R0.reuse, 0x38, RZ, 0xfc, !PT ;  /* 0x0000003800527812 */ /* 0x042fe400078efcff */
[C---:B--2---:R-:W-:Y:S02]  /*2730*/  LOP3.LUT R106, R0.reuse, 0x3c, RZ, 0xfc, !PT ;  /* 0x0000003c006a7812 */ /* 0x044fe400078efcff */
[----:B------:R-:W-:Y:S02]  /*2740*/  LOP3.LUT R83, R0, 0x36, RZ, 0xfc, !PT ;  /* 0x0000003600537812 */ /* 0x000fe400078efcff */
[----:B---3--:R-:W-:Y:S02]  /*2750*/  SEL R50, RZ, 0x4, P1 ;  /* 0x00000004ff327807 */ /* 0x008fe40000800000 */
[----:B------:R-:W-:-:S02]  /*2760*/  ISETP.GE.AND P1, PT, R111, UR4, PT ;  /* 0x000000046f007c0c */ /* 0x000fc4000bf26270 */
[----:B----4-:R-:W-:Y:S02]  /*2770*/  CS2R R54, SRZ ;  /* 0x0000000000367805 */ /* 0x010fe4000001ff00 */
[----:B------:R-:W-:Y:S02]  /*2780*/  SEL R50, R50, RZ, P0 ;  /* 0x000000ff32327207 */ /* 0x000fe40000000000 */
[----:B------:R-:W-:Y:S02]  /*2790*/  LOP3.LUT R111, R0, 0x18, RZ, 0xfc, !PT ;  /* 0x00000018006f7812 */ /* 0x000fe400078efcff */
[----:B------:R-:W-:Y:S02]  /*27a0*/  ISETP.NE.U32.AND P0, PT, R50, RZ, PT ;  /* 0x000000ff3200720c */ /* 0x000fe40003f05070 */
[----:B------:R-:W-:Y:S02]  /*27b0*/  SEL R50, RZ, 0x4, P1 ;  /* 0x00000004ff327807 */ /* 0x000fe40000800000 */
[----:B------:R-:W-:-:S02]  /*27c0*/  ISETP.GE.AND P1, PT, R111, UR4, PT ;  /* 0x000000046f007c0c */ /* 0x000fc4000bf26270 */
[----:B------:R-:W-:Y:S02]  /*27d0*/  SEL R50, R50, RZ, P2 ;  /* 0x000000ff32327207 */ /* 0x000fe40001000000 */
[----:B------:R-:W-:Y:S02]  /*27e0*/  SEL R51, RZ, 0x4, P1 ;  /* 0x00000004ff337807 */ /* 0x000fe40000800000 */
[----:B------:R-:W-:Y:S02]  /*27f0*/  ISETP.GE.AND P1, PT, R113, UR4, PT ;  /* 0x0000000471007c0c */ /* 0x000fe4000bf26270 */
[----:B------:R-:W-:Y:S02]  /*2800*/  ISETP.NE.U32.AND P4, PT, R50, RZ, PT ;  /* 0x000000ff3200720c */ /* 0x000fe40003f85070 */
[----:B------:R-:W-:Y:S02]  /*2810*/  SEL R51, R51, RZ, P3 ;  /* 0x000000ff33337207 */ /* 0x000fe40001800000 */
[----:B------:R-:W-:-:S02]  /*2820*/  PLOP3.LUT P3, PT, PT, PT, UP0, 0x80, 0x8 ;  /* 0x000000000008781c */ /* 0x000fc40003f6f008 */
[----:B------:R-:W-:Y:S02]  /*2830*/  SEL R50, RZ, 0x4, P1 ;  /* 0x00000004ff327807 */ /* 0x000fe40000800000 */
[----:B------:R-:W-:Y:S02]  /*2840*/  ISETP.GE.AND P1, PT, R115, UR4, PT ;  /* 0x0000000473007c0c */ /* 0x000fe4000bf26270 */
[----:B------:R-:W-:Y:S02]  /*2850*/  ISETP.NE.U32.AND P2, PT, R51, RZ, PT ;  /* 0x000000ff3300720c */ /* 0x000fe40003f45070 */
[----:B------:R-:W-:Y:S01]  /*2860*/  SEL R50, R50, RZ, P3 ;  /* 0x000000ff32327207 */ /* 0x000fe20001800000 */
[----:B------:R-:W-:Y:S01]  /*2870*/  LDGSTS.E [R85+0x15000], desc[UR14][R60.64], P4 ;  /* 0x150000003c557fae */ /* 0x000fe2000a1a100e */
[----:B------:R-:W-:Y:S02]  /*2880*/  SEL R51, RZ, 0x4, P1 ;  /* 0x00000004ff337807 */ /* 0x000fe40000800000 */
[----:B------:R-:W-:-:S02]  /*2890*/  ISETP.NE.U32.AND P5, PT, R50, RZ, PT ;  /* 0x000000ff3200720c */ /* 0x000fc40003fa5070 */
[----:B------:R-:W-:Y:S01]  /*28a0*/  SEL R50, R51, RZ, P6 ;  /* 0x000000ff33327207 */ /* 0x000fe20003000000 */
[----:B------:R-:W-:Y:S01]  /*28b0*/  IMAD.U32 R51, RZ, RZ, UR13 ;  /* 0x0000000dff337e24 */ /* 0x000fe2000f8e00ff */
[----:B------:R-:W-:Y:S02]  /*28c0*/  ISETP.GE.AND P3, PT, R117, UR4, PT ;  /* 0x0000000475007c0c */ /* 0x000fe4000bf66270 */
[----:B------:R-:W-:Y:S01]  /*28d0*/  ISETP.NE.U32.AND P1, PT, R50, RZ, PT ;  /* 0x000000ff3200720c */ /* 0x000fe20003f25070 */
[C---:B------:R-:W-:Y:S01]  /*28e0*/  IMAD.WIDE R44, R51.reuse, 0x4, R44 ;  /* 0x00000004332c7825 */ /* 0x040fe200078e022c */
[----:B------:R-:W-:Y:S02]  /*28f0*/  PLOP3.LUT P6, PT, PT, PT, UP0, 0x80, 0x8 ;  /* 0x000000000008781c */ /* 0x000fe40003fcf008 */
[----:B------:R-:W-:Y:S01]  /*2900*/  SEL R50, RZ, 0x4, P3 ;  /* 0x00000004ff327807 */ /* 0x000fe20001800000 */
[----:B------:R-:W-:Y:S01]  /*2910*/  IMAD.WIDE R42, R51, 0x4, R42 ;  /* 0x00000004332a7825 */ /* 0x000fe200078e022a */
[----:B------:R1:W-:Y:S01]  /*2920*/  LDGSTS.E [R85+0x16000], desc[UR14][R44.64], P2 ;  /* 0x160000002c557fae */ /* 0x0003e200091a100e */
[----:B------:R-:W-:-:S02]  /*2930*/  ISETP.GE.AND P2, PT, R119, UR4, PT ;  /* 0x0000000477007c0c */ /* 0x000fc4000bf46270 */
[----:B------:R-:W-:Y:S01]  /*2940*/  SEL R50, R50, RZ, P6 ;  /* 0x000000ff32327207 */ /* 0x000fe20003000000 */
[----:B------:R2:W-:Y:S01]  /*2950*/  LDGSTS.E [R85+0x17000], desc[UR14][R42.64], P5 ;  /* 0x170000002a557fae */ /* 0x0005e2000a9a100e */
[----:B------:R-:W-:Y:S02]  /*2960*/  ISETP.GE.AND P5, PT, R121, UR4, PT ;  /* 0x0000000479007c0c */ /* 0x000fe4000bfa6270 */
[----:B------:R-:W-:Y:S02]  /*2970*/  PLOP3.LUT P4, PT, PT, PT, UP0, 0x80, 0x8 ;  /* 0x000000000008781c */ /* 0x000fe40003f8f008 */
[----:B------:R-:W-:Y:S02]  /*2980*/  ISETP.GE.AND P6, PT, R123, UR4, PT ;  /* 0x000000047b007c0c */ /* 0x000fe4000bfc6270 */
[----:B------:R-:W-:Y:S01]  /*2990*/  ISETP.NE.U32.AND P3, PT, R50, RZ, PT ;  /* 0x000000ff3200720c */ /* 0x000fe20003f65070 */
[----:B-1----:R-:W-:Y:S01]  /*29a0*/  IMAD.U32 R45, RZ, RZ, UR13 ;  /* 0x0000000dff2d7e24 */ /* 0x002fe2000f8e00ff */
[----:B------:R-:W-:-:S02]  /*29b0*/  SEL R44, RZ, 0x4, P5 ;  /* 0x00000004ff2c7807 */ /* 0x000fc40002800000 */
[----:B------:R-:W-:Y:S02]  /*29c0*/  CS2R R50, SRZ ;  /* 0x0000000000327805 */ /* 0x000fe4000001ff00 */
[----:B------:R-:W-:Y:S01]  /*29d0*/  ISETP.GE.AND P5, PT, R125, UR4, PT ;  /* 0x000000047d007c0c */ /* 0x000fe2000bfa6270 */
[----:B------:R-:W-:Y:S01]  /*29e0*/  IMAD.WIDE R36, R45, 0x4, R36 ;  /* 0x000000042d247825 */ /* 0x000fe200078e0224 */
[----:B--2---:R-:W-:Y:S02]  /*29f0*/  SEL R42, RZ, 0x4, P2 ;  /* 0x00000004ff2a7807 */ /* 0x004fe40001000000 */
[----:B------:R-:W-:Y:S02]  /*2a00*/  PLOP3.LUT P2, PT, PT, PT, UP0, 0x80, 0x8 ;  /* 0x000000000008781c */ /* 0x000fe40003f4f008 */
[----:B------:R-:W-:Y:S01]  /*2a10*/  SEL R42, R42, RZ, P4 ;  /* 0x000000ff2a2a7207 */ /* 0x000fe20002000000 */
[----:B------:R1:W-:Y:S01]  /*2a20*/  LDGSTS.E [R85+0x18000], desc[UR14][R36.64], P1 ;  /* 0x1800000024557fae */ /* 0x0003e200089a100e */
[----:B------:R-:W-:-:S02]  /*2a30*/  PLOP3.LUT P4, PT, PT, PT, UP0, 0x80, 0x8 ;  /* 0x000000000008781c */ /* 0x000fc40003f8f008 */
[----:B------:R-:W-:Y:S02]  /*2a40*/  SEL R43, RZ, 0x4, P6 ;  /* 0x00000004ff2b7807 */ /* 0x000fe40003000000 */
[----:B------:R-:W-:Y:S02]  /*2a50*/  SEL R44, R44, RZ, P2 ;  /* 0x000000ff2c2c7207 */ /* 0x000fe40001000000 */
[----:B------:R-:W-:Y:S02]  /*2a60*/  ISETP.NE.U32.AND P2, PT, R42, RZ, PT ;  /* 0x000000ff2a00720c */ /* 0x000fe40003f45070 */
[----:B------:R-:W-:Y:S02]  /*2a70*/  SEL R42, R43, RZ, P4 ;  /* 0x000000ff2b2a7207 */ /* 0x000fe40002000000 */
[----:B------:R-:W-:Y:S01]  /*2a80*/  SEL R43, RZ, 0x4, P5 ;  /* 0x00000004ff2b7807 */ /* 0x000fe20002800000 */
[----:B-1----:R-:W-:Y:S01]  /*2a90*/  IMAD.U32 R37, RZ, RZ, UR13 ;  /* 0x0000000dff257e24 */ /* 0x002fe2000f8e00ff */
[----:B------:R-:W-:Y:S01]  /*2aa0*/  ISETP.NE.U32.AND P5, PT, R44, RZ, PT ;  /* 0x000000ff2c00720c */ /* 0x000fe20003fa5070 */
[----:B------:R-:W-:Y:S01]  /*2ab0*/  IMAD.U32 R44, RZ, RZ, UR13 ;  /* 0x0000000dff2c7e24 */ /* 0x000fe2000f8e00ff */
[----:B------:R-:W-:Y:S01]  /*2ac0*/  ISETP.NE.U32.AND P4, PT, R42, RZ, PT ;  /* 0x000000ff2a00720c */ /* 0x000fe20003f85070 */
[----:B------:R-:W-:Y:S01]  /*2ad0*/  IMAD.U32 R42, RZ, RZ, UR13 ;  /* 0x0000000dff2a7e24 */ /* 0x000fe2000f8e00ff */
[----:B------:R-:W-:Y:S01]  /*2ae0*/  PLOP3.LUT P6, PT, PT, PT, UP0, 0x80, 0x8 ;  /* 0x000000000008781c */ /* 0x000fe20003fcf008 */
[----:B------:R-:W-:Y:S01]  /*2af0*/  IMAD.WIDE R6, R44, 0x4, R6 ;  /* 0x000000042c067825 */ /* 0x000fe200078e0206 */
[----:B------:R-:W-:-:S02]  /*2b00*/  ISETP.GE.AND P1, PT, R82, UR4, PT ;  /* 0x0000000452007c0c */ /* 0x000fc4000bf26270 */
[----:B------:R-:W-:Y:S02]  /*2b10*/  CS2R R44, SRZ ;  /* 0x00000000002c7805 */ /* 0x000fe4000001ff00 */
[----:B------:R-:W-:Y:S01]  /*2b20*/  SEL R43, R43, RZ, P6 ;  /* 0x000000ff2b2b7207 */ /* 0x000fe20003000000 */
[----:B------:R-:W-:Y:S01]  /*2b30*/  IMAD.WIDE R38, R42, 0x4, R38 ;  /* 0x000000042a267825 */ /* 0x000fe200078e0226 */
[----:B------:R1:W-:Y:S01]  /*2b40*/  LDGSTS.E [R85+0x19000], desc[UR14][R6.64], P3 ;  /* 0x1900000006557fae */ /* 0x0003e200099a100e */
[----:B------:R-:W-:Y:S02]  /*2b50*/  PLOP3.LUT P3, PT, PT, PT, UP0, 0x80, 0x8 ;  /* 0x000000000008781c */ /* 0x000fe40003f6f008 */
[----:B------:R-:W-:Y:S01]  /*2b60*/  ISETP.NE.U32.AND P6, PT, R43, RZ, PT ;  /* 0x000000ff2b00720c */ /* 0x000fe20003fc5070 */
[----:B------:R-:W-:Y:S01]  /*2b70*/  LDGSTS.E [R85+0x1a000], desc[UR14][R38.64], P2 ;  /* 0x1a00000026557fae */ /* 0x000fe200091a100e */
[----:B------:R-:W-:Y:S01]  /*2b80*/  ISETP.GE.AND P2, PT, R106, UR4, PT ;  /* 0x000000046a007c0c */ /* 0x000fe2000bf46270 */
[----:B------:R-:W-:Y:S01]  /*2b90*/  IMAD.U32 R43, RZ, RZ, UR13 ;  /* 0x0000000dff2b7e24 */ /* 0x000fe2000f8e00ff */
[C---:B------:R-:W-:Y:S01]  /*2ba0*/  LOP3.LUT R107, R0.reuse, 0x3a, RZ, 0xfc, !PT ;  /* 0x0000003a006b7812 */ /* 0x040fe200078efcff */
[----:B------:R-:W-:Y:S01]  /*2bb0*/  IMAD.WIDE R34, R37, 0x4, R34 ;  /* 0x0000000425227825 */ /* 0x000fe200078e0222 */
[----:B------:R-:W-:-:S02]  /*2bc0*/  LOP3.LUT R61, R0, 0x3e, RZ, 0xfc, !PT ;  /* 0x0000003e003d7812 */ /* 0x000fc400078efcff */
[----:B-1----:R-:W-:Y:S01]  /*2bd0*/  SEL R6, RZ, 0x4, P1 ;  /* 0x00000004ff067807 */ /* 0x002fe20000800000 */
[----:B------:R-:W-:Y:S01]  /*2be0*/  IMAD.WIDE R40, R43, 0x4, R40 ;  /* 0x000000042b287825 */ /* 0x000fe200078e0228 */
[----:B------:R-:W-:Y:S02]  /*2bf0*/  PLOP3.LUT P1, PT, PT, PT, UP0, 0x80, 0x8 ;  /* 0x000000000008781c */ /* 0x000fe40003f2f008 */
[----:B------:R-:W-:Y:S02]  /*2c00*/  SEL R6, R6, RZ, P3 ;  /* 0x000000ff06067207 */ /* 0x000fe40001800000 */
[----:B------:R-:W-:Y:S01]  /*2c10*/  SEL R7, RZ, 0x4, P2 ;  /* 0x00000004ff077807 */ /* 0x000fe20001000000 */
[----:B------:R-:W-:Y:S01]  /*2c20*/  LDGSTS.E [R85+0x1b000], desc[UR14][R40.64], P5 ;  /* 0x1b00000028557fae */ /* 0x000fe2000a9a100e */
[----:B------:R-:W-:Y:S02]  /*2c30*/  ISETP.GE.AND P3, PT, R112, UR4, PT ;  /* 0x0000000470007c0c */ /* 0x000fe4000bf66270 */
[----:B------:R-:W-:-:S02]  /*2c40*/  LOP3.LUT R112, R0, 0x6, RZ, 0xfc, !PT ;  /* 0x0000000600707812 */ /* 0x000fc400078efcff */
[----:B------:R-:W-:Y:S02]  /*2c50*/  SEL R7, R7, RZ, P1 ;  /* 0x000000ff07077207 */ /* 0x000fe40000800000 */
[----:B------:R-:W-:Y:S02]  /*2c60*/  ISETP.GE.AND P1, PT, R112, UR4, PT ;  /* 0x0000000470007c0c */ /* 0x000fe4000bf26270 */
[----:B------:R-:W-:Y:S02]  /*2c70*/  LOP3.LUT R112, R0, 0xa, RZ, 0xfc, !PT ;  /* 0x0000000a00707812 */ /* 0x000fe400078efcff */
[----:B------:R-:W-:Y:S02]  /*2c80*/  PLOP3.LUT P5, PT, PT, PT, UP0, 0x80, 0x8 ;  /* 0x000000000008781c */ /* 0x000fe40003faf008 */
[----:B------:R-:W-:Y:S02]  /*2c90*/  SEL R36, RZ, 0x4, P3 ;  /* 0x00000004ff247807 */ /* 0x000fe40001800000 */
[----:B------:R-:W-:Y:S01]  /*2ca0*/  ISETP.NE.U32.AND P2, PT, R6, RZ, PT ;  /* 0x000000ff0600720c */ /* 0x000fe20003f45070 */
[----:B------:R-:W-:Y:S01]  /*2cb0*/  IMAD.U32 R6, RZ, RZ, UR13 ;  /* 0x0000000dff067e24 */ /* 0x000fe2000f8e00ff */
[----:B------:R-:W-:-:S02]  /*2cc0*/  ISETP.NE.U32.AND P3, PT, R7, RZ, PT ;  /* 0x000000ff0700720c */ /* 0x000fc40003f65070 */
[----:B------:R-:W-:Y:S01]  /*2cd0*/  SEL R7, RZ, 0x4, P1 ;  /* 0x00000004ff077807 */ /* 0x000fe20000800000 */
[----:B------:R-:W-:Y:S01]  /*2ce0*/  IMAD.WIDE R30, R6, 0x4, R30 ;  /* 0x00000004061e7825 */ /* 0x000fe200078e021e */
[----:B------:R-:W-:Y:S02]  /*2cf0*/  ISETP.GE.AND P1, PT, R112, UR4, PT ;  /* 0x0000000470007c0c */ /* 0x000fe4000bf26270 */
[----:B------:R-:W-:Y:S02]  /*2d00*/  SEL R36, R36, RZ, P5 ;  /* 0x000000ff24247207 */ /* 0x000fe40002800000 */
[----:B------:R-:W-:Y:S01]  /*2d10*/  PLOP3.LUT P5, PT, PT, PT, UP0, 0x80, 0x8 ;  /* 0x000000000008781c */ /* 0x000fe20003faf008 */
[----:B------:R1:W-:Y:S01]  /*2d20*/  LDGSTS.E [R85+0x1c000], desc[UR14][R30.64], P4 ;  /* 0x1c0000001e557fae */ /* 0x0003e2000a1a100e */
[----:B------:R-:W-:Y:S02]  /*2d30*/  SEL R6, RZ, 0x4, P1 ;  /* 0x00000004ff067807 */ /* 0x000fe40000800000 */
[----:B------:R-:W-:Y:S01]  /*2d40*/  ISETP.NE.U32.AND P1, PT, R36, RZ, PT ;  /* 0x000000ff2400720c */ /* 0x000fe20003f25070 */
[----:B------:R-:W-:Y:S01]  /*2d50*/  IMAD.U32 R36, RZ, RZ, UR13 ;  /* 0x0000000dff247e24 */ /* 0x000fe2000f8e00ff */
[----:B------:R-:W-:Y:S01]  /*2d60*/  SEL R7, R7, RZ, P5 ;  /* 0x000000ff07077207 */ /* 0x000fe20002800000 */
[----:B------:R2:W-:Y:S01]  /*2d70*/  LDGSTS.E [R85+0x1d000], desc[UR14][R34.64], P6 ;  /* 0x1d00000022557fae */ /* 0x0005e2000b1a100e */
[----:B------:R-:W-:Y:S01]  /*2d80*/  PLOP3.LUT P5, PT, PT, PT, UP0, 0x80, 0x8 ;  /* 0x000000000008781c */ /* 0x000fe20003faf008 */
[----:B------:R-:W-:Y:S01]  /*2d90*/  IMAD.WIDE R32, R36, 0x4, R32 ;  /* 0x0000000424207825 */ /* 0x000fe200078e0220 */
[----:B------:R-:W-:-:S02]  /*2da0*/  LOP3.LUT R112, R0, 0xe, RZ, 0xfc, !PT ;  /* 0x0000000e00707812 */ /* 0x000fc400078efcff */
[----:B------:R-:W-:Y:S01]  /*2db0*/  SEL R6, R6, RZ, P5 ;  /* 0x000000ff06067207 */ /* 0x000fe20002800000 */
[----:B-1----:R-:W-:Y:S01]  /*2dc0*/  IMAD.U32 R30, RZ, RZ, UR13 ;  /* 0x0000000dff1e7e24 */ /* 0x002fe2000f8e00ff */
[----:B------:R-:W-:Y:S01]  /*2dd0*/  ISETP.NE.U32.AND P4, PT, R7, RZ, PT ;  /* 0x000000ff0700720c */ /* 0x000fe20003f85070 */
[----:B------:R-:W-:Y:S01]  /*2de0*/  IMAD.U32 R7, RZ, RZ, UR13 ;  /* 0x0000000dff077e24 */ /* 0x000fe2000f8e00ff */
[----:B------:R-:W-:Y:S01]  /*2df0*/  ISETP.GE.AND P6, PT, R112, UR4, PT ;  /* 0x0000000470007c0c */ /* 0x000fe2000bfc6270 */
[----:B------:R1:W-:Y:S01]  /*2e00*/  LDGSTS.E [R85+0x1e000], desc[UR14][R32.64], P2 ;  /* 0x1e00000020557fae */ /* 0x0003e200091a100e */
[----:B------:R-:W-:Y:S01]  /*2e10*/  LOP3.LUT R112, R0, 0x12, RZ, 0xfc, !PT ;  /* 0x0000001200707812 */ /* 0x000fe200078efcff */
[----:B------:R-:W-:Y:S01]  /*2e20*/  IMAD.WIDE R22, R7, 0x4, R22 ;  /* 0x0000000407167825 */ /* 0x000fe200078e0216 */
[----:B------:R-:W-:Y:S02]  /*2e30*/  ISETP.NE.U32.AND P5, PT, R6, RZ, PT ;  /* 0x000000ff0600720c */ /* 0x000fe40003fa5070 */
[----:B--2---:R-:W-:-:S02]  /*2e40*/  CS2R R34, SRZ ;  /* 0x0000000000227805 */ /* 0x004fc4000001ff00 */
[----:B------:R-:W-:Y:S01]  /*2e50*/  PLOP3.LUT P2, PT, PT, PT, UP0, 0x80, 0x8 ;  /* 0x000000000008781c */ /* 0x000fe20003f4f008 */
[----:B------:R-:W-:Y:S01]  /*2e60*/  IMAD.U32 R31, RZ, RZ, UR13 ;  /* 0x0000000dff1f7e24 */ /* 0x000fe2000f8e00ff */
[----:B------:R-:W-:Y:S01]  /*2e70*/  SEL R6, RZ, 0x4, P6 ;  /* 0x00000004ff067807 */ /* 0x000fe20003000000 */
[----:B------:R2:W-:Y:S01]  /*2e80*/  LDGSTS.E [R85+0x1f000], desc[UR14][R22.64], P3 ;  /* 0x1f00000016557fae */ /* 0x0005e200099a100e */
[----:B------:R-:W-:Y:S01]  /*2e90*/  ISETP.GE.AND P6, PT, R112, UR4, PT ;  /* 0x0000000470007c0c */ /* 0x000fe2000bfc6270 */
[----:B------:R-:W-:Y:S01]  /*2ea0*/  IMAD.WIDE R26, R30, 0x4, R26 ;  /* 0x000000041e1a7825 */ /* 0x000fe200078e021a */
[----:B------:R-:W-:Y:S02]  /*2eb0*/  LOP3.LUT R112, R0, 0x16, RZ, 0xfc, !PT ;  /* 0x0000001600707812 */ /* 0x000fe400078efcff */
[----:B-1----:R-:W-:Y:S02]  /*2ec0*/  CS2R R32, SRZ ;  /* 0x0000000000207805 */ /* 0x002fe4000001ff00 */
[----:B------:R-:W-:Y:S01]  /*2ed0*/  SEL R6, R6, RZ, P2 ;  /* 0x000000ff06067207 */ /* 0x000fe20001000000 */
[----:B------:R-:W-:Y:S01]  /*2ee0*/  IMAD.WIDE R24, R31, 0x4, R24 ;  /* 0x000000041f187825 */ /* 0x000fe200078e0218 */
[----:B------:R-:W-:Y:S01]  /*2ef0*/  PLOP3.LUT P2, PT, PT, PT, UP0, 0x80, 0x8 ;  /* 0x000000000008781c */ /* 0x000fe20003f4f008 */
[----:B------:R-:W-:Y:S01]  /*2f00*/  LDGSTS.E [R86+0x10800], desc[UR14][R26.64], P1 ;  /* 0x108000001a567fae */ /* 0x000fe200089a100e */
[----:B------:R-:W-:-:S02]  /*2f10*/  SEL R7, RZ, 0x4, P6 ;  /* 0x00000004ff077807 */ /* 0x000fc40003000000 */
[----:B------:R-:W-:Y:S01]  /*2f20*/  ISETP.GE.AND P3, PT, R112, UR4, PT ;  /* 0x0000000470007c0c */ /* 0x000fe2000bf66270 */
[----:B--2---:R-:W-:Y:S01]  /*2f30*/  IMAD.U32 R23, RZ, RZ, UR13 ;  /* 0x0000000dff177e24 */ /* 0x004fe2000f8e00ff */
[----:B------:R-:W-:Y:S01]  /*2f40*/  ISETP.NE.U32.AND P6, PT, R6, RZ, PT ;  /* 0x000000ff0600720c */ /* 0x000fe20003fc5070 */
[----:B------:R1:W-:Y:S01]  /*2f50*/  LDGSTS.E [R86+0x11800], desc[UR14][R24.64], P4 ;  /* 0x1180000018567fae */ /* 0x0003e2000a1a100e */
[----:B------:R-:W-:Y:S01]  /*2f60*/  SEL R7, R7, RZ, P2 ;  /* 0x000000ff07077207 */ /* 0x000fe20001000000 */
[C---:B------:R-:W-:Y:S01]  /*2f70*/  IMAD.WIDE R48, R23.reuse, 0x4, R48 ;  /* 0x0000000417307825 */ /* 0x040fe200078e0230 */
[----:B------:R-:W-:Y:S02]  /*2f80*/  PLOP3.LUT P2, PT, PT, PT, UP0, 0x80, 0x8 ;  /* 0x000000000008781c */ /* 0x000fe40003f4f008 */
[----:B------:R-:W-:Y:S01]  /*2f90*/  SEL R6, RZ, 0x4, P3 ;  /* 0x00000004ff067807 */ /* 0x000fe20001800000 */
[----:B------:R-:W-:Y:S01]  /*2fa0*/  IMAD.WIDE R56, R23, 0x4, R56 ;  /* 0x0000000417387825 */ /* 0x000fe200078e0238 */
[----:B------:R-:W-:Y:S01]  /*2fb0*/  LOP3.LUT R112, R0, 0x1a, RZ, 0xfc, !PT ;  /* 0x0000001a00707812 */ /* 0x000fe200078efcff */
[----:B------:R2:W-:Y:S01]  /*2fc0*/  LDGSTS.E [R86+0x12800], desc[UR14][R48.64], P5 ;  /* 0x1280000030567fae */ /* 0x0005e2000a9a100e */
[----:B------:R-:W-:Y:S01]  /*2fd0*/  SEL R22, R6, RZ, P2 ;  /* 0x000000ff06167207 */ /* 0x000fe20001000000 */
[----:B------:R-:W-:Y:S01]  /*2fe0*/  IMAD.U32 R6, RZ, RZ, UR13 ;  /* 0x0000000dff067e24 */ /* 0x000fe2000f8e00ff */
[----:B------:R-:W-:Y:S01]  /*2ff0*/  ISETP.GE.AND P3, PT, R112, UR4, PT ;  /* 0x0000000470007c0c */ /* 0x000fe2000bf66270 */
[----:B-1----:R-:W-:Y:S01]  /*3000*/  IMAD.U32 R25, RZ, RZ, UR13 ;  /* 0x0000000dff197e24 */ /* 0x002fe2000f8e00ff */
[----:B------:R-:W-:Y:S01]  /*3010*/  ISETP.GE.AND P4, PT, R114, UR4, PT ;  /* 0x0000000472007c0c */ /* 0x000fe2000bf86270 */
[----:B------:R-:W-:Y:S01]  /*3020*/  IMAD.WIDE R52, R6, 0x4, R52 ;  /* 0x0000000406347825 */ /* 0x000fe200078e0234 */
[----:B------:R-:W-:-:S02]  /*3030*/  ISETP.NE.U32.AND P1, PT, R7, RZ, PT ;  /* 0x000000ff0700720c */ /* 0x000fc40003f25070 */
[----:B------:R-:W-:Y:S01]  /*3040*/  PLOP3.LUT P2, PT, PT, PT, UP0, 0x80, 0x8 ;  /* 0x000000000008781c */ /* 0x000fe20003f4f008 */
[----:B------:R-:W-:Y:S01]  /*3050*/  IMAD.U32 R27, RZ, RZ, UR13 ;  /* 0x0000000dff1b7e24 */ /* 0x000fe2000f8e00ff */
[----:B------:R-:W-:Y:S01]  /*3060*/  SEL R7, RZ, 0x4, P3 ;  /* 0x00000004ff077807 */ /* 0x000fe20001800000 */
[----:B------:R1:W-:Y:S01]  /*3070*/  LDGSTS.E [R86+0x13800], desc[UR14][R52.64], P6 ;  /* 0x1380000034567fae */ /* 0x0003e2000b1a100e */
[----:B------:R-:W-:Y:S01]  /*3080*/  PLOP3.LUT P5, PT, PT, PT, UP0, 0x80, 0x8 ;  /* 0x000000000008781c */ /* 0x000fe20003faf008 */
[----:B------:R-:W-:Y:S01]  /*3090*/  IMAD.WIDE R74, R23, 0x4, R74 ;  /* 0x00000004174a7825 */ /* 0x000fe200078e024a */
[----:B------:R-:W-:Y:S02]  /*30a0*/  SEL R6, RZ, 0x4, P4 ;  /* 0x00000004ff067807 */ /* 0x000fe40002000000 */
[----:B--2---:R-:W-:Y:S02]  /*30b0*/  CS2R R48, SRZ ;  /* 0x0000000000307805 */ /* 0x004fe4000001ff00 */
[----:B------:R-:W-:Y:S01]  /*30c0*/  SEL R7, R7, RZ, P2 ;  /* 0x000000ff07077207 */ /* 0x000fe20001000000 */
[----:B------:R-:W-:Y:S01]  /*30d0*/  IMAD.WIDE R16, R25, 0x4, R16 ;  /* 0x0000000419107825 */ /* 0x000fe200078e0210 */
[----:B------:R-:W-:Y:S01]  /*30e0*/  ISETP.GE.AND P6, PT, R116, UR4, PT ;  /* 0x0000000474007c0c */ /* 0x000fe2000bfc6270 */
[----:B------:R-:W-:Y:S01]  /*30f0*/  LDGSTS.E [R86+0x14800], desc[UR14][R56.64], P1 ;  /* 0x1480000038567fae */ /* 0x000fe200089a100e */
[----:B------:R-:W-:Y:S01]  /*3100*/  SEL R6, R6, RZ, P5 ;  /* 0x000000ff06067207 */ /* 0x000fe20002800000 */
[----:B------:R-:W-:Y:S01]  /*3110*/  IMAD.WIDE R28, R27, 0x4, R28 ;  /* 0x000000041b1c7825 */ /* 0x000fe200078e021c */
[----:B------:R-:W-:-:S02]  /*3120*/  ISETP.GE.AND P5, PT, R118, UR4, PT ;  /* 0x0000000476007c0c */ /* 0x000fc4000bfa6270 */
[----:B------:R-:W-:Y:S02]  /*3130*/  CS2R R24, SRZ ;  /* 0x0000000000187805 */ /* 0x000fe4000001ff00 */
[----:B------:R-:W-:Y:S01]  /*3140*/  ISETP.NE.U32.AND P3, PT, R7, RZ, PT ;  /* 0x000000ff0700720c */ /* 0x000fe20003f65070 */
[C---:B------:R-:W-:Y:S01]  /*3150*/  IMAD.WIDE R20, R23.reuse, 0x4, R20 ;  /* 0x0000000417147825 */ /* 0x040fe200078e0214 */
[----:B------:R-:W-:Y:S02]  /*3160*/  ISETP.NE.U32.AND P2, PT, R22, RZ, PT ;  /* 0x000000ff1600720c */ /* 0x000fe40003f45070 */
[----:B------:R-:W-:Y:S02]  /*3170*/  CS2R R26, SRZ ;  /* 0x00000000001a7805 */ /* 0x000fe4000001ff00 */
[----:B------:R-:W-:Y:S01]  /*3180*/  PLOP3.LUT P4, PT, PT, PT, UP0, 0x80, 0x8 ;  /* 0x000000000008781c */ /* 0x000fe20003f8f008 */
[----:B------:R-:W-:Y:S01]  /*3190*/  IMAD.WIDE R58, R23, 0x4, R58 ;  /* 0x00000004173a7825 */ /* 0x000fe200078e023a */
[----:B------:R-:W-:-:S02]  /*31a0*/  SEL R7, RZ, 0x4, P6 ;  /* 0x00000004ff077807 */ /* 0x000fc40003000000 */
[----:B-1----:R-:W-:Y:S02]  /*31b0*/  CS2R R52, SRZ ;  /* 0x0000000000347805 */ /* 0x002fe4000001ff00 */
[----:B------:R-:W-:Y:S02]  /*31c0*/  PLOP3.LUT P6, PT, PT, PT, UP0, 0x80, 0x8 ;  /* 0x000000000008781c */ /* 0x000fe40003fcf008 */
[----:B------:R-:W-:Y:S02]  /*31d0*/  SEL R22, RZ, 0x4, P5 ;  /* 0x00000004ff167807 */ /* 0x000fe40002800000 */
[----:B------:R-:W-:Y:S02]  /*31e0*/  ISETP.GE.AND P5, PT, R120, UR4, PT ;  /* 0x0000000478007c0c */ /* 0x000fe4000bfa6270 */
[----:B------:R-:W-:Y:S01]  /*31f0*/  SEL R7, R7, RZ, P4 ;  /* 0x000000ff07077207 */ /* 0x000fe20002000000 */
[----:B------:R-:W-:Y:S01]  /*3200*/  LDGSTS.E [R86+0x15800], desc[UR14][R74.64], P2 ;  /* 0x158000004a567fae */ /* 0x000fe200091a100e */
[----:B------:R-:W-:-:S02]  /*3210*/  ISETP.NE.U32.AND P4, PT, R6, RZ, PT ;  /* 0x000000ff0600720c */ /* 0x000fc40003f85070 */
[----:B------:R-:W-:Y:S01]  /*3220*/  SEL R22, R22, RZ, P6 ;  /* 0x000000ff16167207 */ /* 0x000fe20003000000 */
[----:B------:R-:W-:Y:S01]  /*3230*/  LDGSTS.E [R86+0x16800], desc[UR14][R16.64], P3 ;  /* 0x1680000010567fae */ /* 0x000fe200099a100e */
[----:B------:R-:W-:Y:S02]  /*3240*/  PLOP3.LUT P6, PT, PT, PT, UP0, 0x80, 0x8 ;  /* 0x000000000008781c */ /* 0x000fe40003fcf008 */
[----:B------:R-:W-:Y:S02]  /*3250*/  SEL R6, RZ, 0x4, P5 ;  /* 0x00000004ff067807 */ /* 0x000fe40002800000 */
[----:B------:R-:W-:Y:S02]  /*3260*/  ISETP.NE.U32.AND P1, PT, R7, RZ, PT ;  /* 0x000000ff0700720c */ /* 0x000fe40003f25070 */
[----:B------:R-:W-:Y:S02]  /*3270*/  SEL R6, R6, RZ, P6 ;  /* 0x000000ff06067207 */ /* 0x000fe40003000000 */
[----:B------:R-:W-:Y:S01]  /*3280*/  ISETP.GE.AND P6, PT, R122, UR4, PT ;  /* 0x000000047a007c0c */ /* 0x000fe2000bfc6270 */
[----:B------:R-:W-:Y:S01]  /*3290*/  LDGSTS.E [R86+0x17800], desc[UR14][R28.64], P4 ;  /* 0x178000001c567fae */ /* 0x000fe2000a1a100e */
[----:B------:R-:W-:-:S02]  /*32a0*/  ISETP.GE.AND P3, PT, R124, UR4, PT ;  /* 0x000000047c007c0c */ /* 0x000fc4000bf66270 */
[----:B------:R-:W-:Y:S02]  /*32b0*/  SEL R7, RZ, 0x4, P6 ;  /* 0x00000004ff077807 */ /* 0x000fe40003000000 */
[----:B------:R-:W-:Y:S02]  /*32c0*/  PLOP3.LUT P6, PT, PT, PT, UP0, 0x80, 0x8 ;  /* 0x000000000008781c */ /* 0x000fe40003fcf008 */
[----:B------:R-:W-:Y:S01]  /*32d0*/  ISETP.GE.AND P4, PT, R83, UR4, PT ;  /* 0x0000000453007c0c */ /* 0x000fe2000bf86270 */
[----:B------:R1:W-:Y:S01]  /*32e0*/  LDGSTS.E [R86+0x18800], desc[UR14][R20.64], P1 ;  /* 0x1880000014567fae */ /* 0x0003e200089a100e */
[----:B------:R-:W-:Y:S02]  /*32f0*/  SEL R7, R7, RZ, P6 ;  /* 0x000000ff07077207 */ /* 0x000fe40003000000 */
[----:B------:R-:W-:Y:S02]  /*3300*/  ISETP.NE.U32.AND P2, PT, R6, RZ, PT ;  /* 0x000000ff0600720c */ /* 0x000fe40003f45070 */
[----:B------:R-:W-:Y:S01]  /*3310*/  ISETP.NE.U32.AND P6, PT, R7, RZ, PT ;  /* 0x000000ff0700720c */ /* 0x000fe20003fc5070 */
[----:B------:R-:W-:Y:S01]  /*3320*/  IMAD.U32 R7, RZ, RZ, UR13 ;  /* 0x0000000dff077e24 */ /* 0x000fe2000f8e00ff */
[----:B------:R-:W-:-:S02]  /*3330*/  SEL R6, RZ, 0x4, P3 ;  /* 0x00000004ff067807 */ /* 0x000fc40001800000 */
[----:B------:R-:W-:Y:S01]  /*3340*/  PLOP3.LUT P3, PT, PT, PT, UP0, 0x80, 0x8 ;  /* 0x000000000008781c */ /* 0x000fe20003f6f008 */
[----:B------:R-:W-:Y:S01]  /*3350*/  IMAD.WIDE R14, R7, 0x4, R14 ;  /* 0x00000004070e7825 */ /* 0x000fe200078e020e */
[----:B------:R-:W-:Y:S02]  /*3360*/  SEL R7, RZ, 0x4, P4 ;  /* 0x00000004ff077807 */ /* 0x000fe40002000000 */
[----:B------:R-:W-:Y:S01]  /*3370*/  ISETP.NE.U32.AND P5, PT, R22, RZ, PT ;  /* 0x000000ff1600720c */ /* 0x000fe20003fa5070 */
[----:B-1----:R-:W-:Y:S01]  /*3380*/  IMAD.U32 R21, RZ, RZ, UR13 ;  /* 0x0000000dff157e24 */ /* 0x002fe2000f8e00ff */
[----:B------:R-:W-:Y:S02]  /*3390*/  PLOP3.LUT P1, PT, PT, PT, UP0, 0x80, 0x8 ;  /* 0x000000000008781c */ /* 0x000fe40003f2f008 */
[----:B------:R-:W-:Y:S02]  /*33a0*/  CS2R R22, SRZ ;  /* 0x0000000000167805 */ /* 0x000fe4000001ff00 */
[----:B------:R-:W-:Y:S01]  /*33b0*/  ISETP.GE.AND P4, PT, R107, UR4, PT ;  /* 0x000000046b007c0c */ /* 0x000fe2000bf86270 */
[----:B------:R-:W-:Y:S01]  /*33c0*/  IMAD.WIDE R46, R21, 0x4, R46 ;  /* 0x00000004152e7825 */ /* 0x000fe200078e022e */
[----:B------:R-:W-:-:S02]  /*33d0*/  SEL R7, R7, RZ, P3 ;  /* 0x000000ff07077207 */ /* 0x000fc40001800000 */
[----:B------:R-:W-:Y:S02]  /*33e0*/  CS2R R20, SRZ ;  /* 0x0000000000147805 */ /* 0x000fe4000001ff00 */
[----:B------:R-:W-:Y:S02]  /*33f0*/  ISETP.GE.AND P3, PT, R61, UR4, PT ;  /* 0x000000043d007c0c */ /* 0x000fe4000bf66270 */
[----:B------:R-:W-:Y:S02]  /*3400*/  SEL R6, R6, RZ, P1 ;  /* 0x000000ff06067207 */ /* 0x000fe40000800000 */
[----:B------:R-:W-:Y:S01]  /*3410*/  PLOP3.LUT P1, PT, PT, PT, UP0, 0x80, 0x8 ;  /* 0x000000000008781c */ /* 0x000fe20003f2f008 */
[----:B------:R1:W-:Y:S01]  /*3420*/  LDGSTS.E [R86+0x19800], desc[UR14][R14.64], P5 ;  /* 0x198000000e567fae */ /* 0x0003e2000a9a100e */
[----:B------:R-:W-:Y:S02]  /*3430*/  SEL R16, RZ, 0x4, P4 ;  /* 0x00000004ff107807 */ /* 0x000fe40002000000 */
[----:B------:R-:W-:Y:S01]  /*3440*/  PLOP3.LUT P4, PT, PT, PT, UP0, 0x80, 0x8 ;  /* 0x000000000008781c */ /* 0x000fe20003f8f008 */
[----:B------:R-:W-:Y:S01]  /*3450*/  UISETP.GE.AND UP0, UPT, UR5, 0x40, UPT ;  /* 0x000000400500788c */ /* 0x000fe2000bf06270 */
[----:B------:R-:W-:-:S02]  /*3460*/  SEL R17, RZ, 0x4, P3 ;  /* 0x00000004ff117807 */ /* 0x000fc40001800000 */
[----:B------:R-:W-:Y:S02]  /*3470*/  SEL R16, R16, RZ, P1 ;  /* 0x000000ff10107207 */ /* 0x000fe40000800000 */
[----:B------:R-:W-:Y:S01]  /*3480*/  ISETP.NE.U32.AND P1, PT, R7, RZ, PT ;  /* 0x000000ff0700720c */ /* 0x000fe20003f25070 */
[----:B------:R-:W-:Y:S01]  /*3490*/  IMAD.U32 R7, RZ, RZ, UR6 ;  /* 0x00000006ff077e24 */ /* 0x000fe2000f8e00ff */
[----:B------:R-:W-:Y:S01]  /*34a0*/  SEL R17, R17, RZ, P4 ;  /* 0x000000ff11117207 */ /* 0x000fe20002000000 */
[----:B-1----:R-:W-:Y:S01]  /*34b0*/  IMAD.U32 R15, RZ, RZ, UR13 ;  /* 0x0000000dff0f7e24 */ /* 0x002fe2000f8e00ff */
[----:B------:R-:W-:Y:S01]  /*34c0*/  ISETP.NE.U32.AND P3, PT, R6, RZ, PT ;  /* 0x000000ff0600720c */ /* 0x000fe20003f65070 */
[----:B------:R-:W-:Y:S01]  /*34d0*/  IMAD.WIDE R62, R7, 0x4, R62 ;  /* 0x00000004073e7825 */ /* 0x000fe200078e023e */
[----:B------:R-:W-:Y:S02]  /*34e0*/  ISETP.NE.U32.AND P5, PT, R17, RZ, PT ;  /* 0x000000ff1100720c */ /* 0x000fe40003fa5070 */
[----:B------:R-:W-:Y:S01]  /*34f0*/  ISETP.NE.U32.AND P4, PT, R16, RZ, PT ;  /* 0x000000ff1000720c */ /* 0x000fe20003f85070 */
[----:B------:R-:W-:-:S02]  /*3500*/  IMAD.U32 R17, RZ, RZ, UR13 ;  /* 0x0000000dff117e24 */ /* 0x000fc4000f8e00ff */
[----:B------:R-:W-:-:S04]  /*3510*/  IMAD.WIDE R64, R7, 0x4, R64 ;  /* 0x0000000407407825 */ /* 0x000fc800078e0240 */
[----:B------:R-:W-:-:S04]  /*3520*/  IMAD.WIDE R66, R7, 0x4, R66 ;  /* 0x0000000407427825 */ /* 0x000fc800078e0242 */
[----:B------:R-:W-:-:S04]  /*3530*/  IMAD.WIDE R68, R7, 0x4, R68 ;  /* 0x0000000407447825 */ /* 0x000fc800078e0244 */
[----:B------:R-:W-:-:S04]  /*3540*/  IMAD.WIDE R70, R7, 0x4, R70 ;  /* 0x0000000407467825 */ /* 0x000fc800078e0246 */
[----:B------:R-:W-:-:S04]  /*3550*/  IMAD.WIDE R72, R7, 0x4, R72 ;  /* 0x0000000407487825 */ /* 0x000fc800078e0248 */
[----:B------:R-:W-:-:S04]  /*3560*/  IMAD.WIDE R76, R7, 0x4, R76 ;  /* 0x00000004074c7825 */ /* 0x000fc800078e024c */
[----:B------:R-:W-:-:S04]  /*3570*/  IMAD.WIDE R78, R7, 0x4, R78 ;  /* 0x00000004074e7825 */ /* 0x000fc800078e024e */
[----:B------:R-:W-:Y:S02]  /*3580*/  IMAD.U32 R7, RZ, RZ, UR13 ;  /* 0x0000000dff077e24 */ /* 0x000fe4000f8e00ff */
[----:B------:R-:W-:-:S04]  /*3590*/  IMAD.WIDE R4, R17, 0x4, R4 ;  /* 0x0000000411047825 */ /* 0x000fc800078e0204 */
[----:B------:R-:W-:Y:S01]  /*35a0*/  IMAD.WIDE R8, R7, 0x4, R8 ;  /* 0x0000000407087825 */ /* 0x000fe200078e0208 */
[----:B------:R-:W-:Y:S03]  /*35b0*/  LDGSTS.E [R86+0x1a800], desc[UR14][R4.64], P2 ;  /* 0x1a80000004567fae */ /* 0x000fe600091a100e */
[----:B------:R-:W-:Y:S01]  /*35c0*/  IMAD.WIDE R18, R15, 0x4, R18 ;  /* 0x000000040f127825 */ /* 0x000fe200078e0212 */
[----:B------:R-:W-:Y:S03]  /*35d0*/  LDGSTS.E [R86+0x1b800], desc[UR14][R8.64], P6 ;  /* 0x1b80000008567fae */ /* 0x000fe6000b1a100e */
[----:B------:R-:W-:Y:S01]  /*35e0*/  IMAD.WIDE R10, R17, 0x4, R10 ;  /* 0x00000004110a7825 */ /* 0x000fe200078e020a */
[----:B------:R1:W-:Y:S01]  /*35f0*/  LDGSTS.E [R86+0x1c800], desc[UR14][R18.64], P3 ;  /* 0x1c80000012567fae */ /* 0x0003e200099a100e */
[----:B------:R-:W-:-:S03]  /*3600*/  CS2R R16, SRZ ;  /* 0x0000000000107805 */ /* 0x000fc6000001ff00 */
[----:B------:R-:W-:Y:S04]  /*3610*/  LDGSTS.E [R86+0x1d800], desc[UR14][R10.64], P1 ;  /* 0x1d8000000a567fae */ /* 0x000fe800089a100e */
[----:B------:R2:W-:Y:S04]  /*3620*/  LDGSTS.E [R86+0x1e800], desc[UR14][R46.64], P4 ;  /* 0x1e8000002e567fae */ /* 0x0005e8000a1a100e */
[----:B------:R-:W-:Y:S01]  /*3630*/  LDGSTS.E [R86+0x1f800], desc[UR14][R58.64], P5 ;  /* 0x1f8000003a567fae */ /* 0x000fe2000a9a100e */
[----:B-1----:R-:W-:-:S03]  /*3640*/  CS2R R18, SRZ ;  /* 0x0000000000127805 */ /* 0x002fc6000001ff00 */
[----:B------:R-:W0:Y:S04]  /*3650*/  LDGDEPBAR ;  /* 0x00000000000079af */ /* 0x000e280000000000 */
[----:B------:R-:W-:Y:S01]  /*3660*/  LDGSTS.E [R109+0x24000], desc[UR14][R62.64], P0 ;  /* 0x240000003e6d7fae */ /* 0x000fe200081a100e */
[----:B--2---:R-:W-:-:S03]  /*3670*/  CS2R R46, SRZ ;  /* 0x00000000002e7805 */ /* 0x004fc6000001ff00 */
[----:B------:R-:W-:Y:S04]  /*3680*/  LDGSTS.E [R109+0x24800], desc[UR14][R64.64], P0 ;  /* 0x24800000406d7fae */ /* 0x000fe800081a100e */
[----:B------:R-:W-:Y:S04]  /*3690*/  LDGSTS.E [R109+0x25000], desc[UR14][R66.64], P0 ;  /* 0x25000000426d7fae */ /* 0x000fe800081a100e */
[----:B------:R1:W-:Y:S04]  /*36a0*/  LDGSTS.E [R109+0x25800], desc[UR14][R68.64], P0 ;  /* 0x25800000446d7fae */ /* 0x0003e800081a100e */
[----:B------:R2:W-:Y:S04]  /*36b0*/  LDGSTS.E [R109+0x26000], desc[UR14][R70.64], P0 ;  /* 0x26000000466d7fae */ /* 0x0005e800081a100e */
[----:B------:R3:W-:Y:S04]  /*36c0*/  LDGSTS.E [R109+0x26800], desc[UR14][R72.64], P0 ;  /* 0x26800000486d7fae */ /* 0x0007e800081a100e */
[----:B------:R3:W-:Y:S01]  /*36d0*/  LDGSTS.E [R109+0x27000], desc[UR14][R76.64], P0 ;  /* 0x270000004c6d7fae */ /* 0x0007e200081a100e */
[----:B-1----:R-:W-:-:S03]  /*36e0*/  CS2R R68, SRZ ;  /* 0x0000000000447805 */ /* 0x002fc6000001ff00 */
[----:B------:R3:W-:Y:S01]  /*36f0*/  LDGSTS.E [R109+0x27800], desc[UR14][R78.64], P0 ;  /* 0x278000004e6d7fae */ /* 0x0007e200081a100e */
[----:B--2---:R-:W-:-:S03]  /*3700*/  CS2R R70, SRZ ;  /* 0x0000000000467805 */ /* 0x004fc6000001ff00 */
[----:B------:R-:W0:Y:S01]  /*3710*/  LDGDEPBAR ;  /* 0x00000000000079af */ /* 0x000e220000000000 */
[----:B------:R-:W-:Y:S05]  /*3720*/  BRA.U !UP0, `(.L_x_0) ;  /* 0x0000002908287547 */ /* 0x000fea000b800000 */
[----:B------:R-:W2:Y:S04]  /*3730*/  LDL.LU R80, [R1+0x34] ;  /* 0x0000340001507983 */ /* 0x000ea80000300800 */
[----:B------:R-:W4:Y:S01]  /*3740*/  LDL.LU R81, [R1+0x38] ;  /* 0x0000380001517983 */ /* 0x000f220000300800 */
[----:B------:R-:W-:Y:S01]  /*3750*/  IMAD R6, R61, UR10, RZ ;  /* 0x0000000a3d067c24 */ /* 0x000fe2000f8e02ff */
[----:B------:R-:W-:Y:S01]  /*3760*/  UIADD3 UR9, UPT, UPT, UR8, -0x80, URZ ;  /* 0xffffff8008097890 */ /* 0x000fe2000fffe0ff */
[----:B------:R-:W-:Y:S02]  /*3770*/  IMAD R5, R106, UR10, RZ ;  /* 0x0000000a6a057c24 */ /* 0x000fe4000f8e02ff */
[----:B------:R-:W-:Y:S01]  /*3780*/  IMAD R7, R107, UR10, RZ ;  /* 0x0000000a6b077c24 */ /* 0x000fe2000f8e02ff */
[----:B------:R1:W-:Y:S01]  /*3790*/  STL [R1+0x10], R6 ;  /* 0x0000100601007387 */ /* 0x0003e20000100800 */
[----:B------:R-:W-:-:S02]  /*37a0*/  IMAD.U32 R86, RZ, RZ, UR13 ;  /* 0x0000000dff567e24 */ /* 0x000fc4000f8e00ff */
[----:B------:R-:W-:Y:S01]  /*37b0*/  IMAD R125, R125, UR10, RZ ;  /* 0x0000000a7d7d7c24 */ /* 0x000fe2000f8e02ff */
[----:B------:R5:W-:Y:S01]  /*37c0*/  STL [R1+0xc], R5 ;  /* 0x00000c0501007387 */ /* 0x000be20000100800 */
[----:B------:R-:W-:Y:S02]  /*37d0*/  IMAD R124, R124, UR10, RZ ;  /* 0x0000000a7c7c7c24 */ /* 0x000fe4000f8e02ff */
[----:B------:R-:W-:Y:S01]  /*37e0*/  IMAD R123, R123, UR10, RZ ;  /* 0x0000000a7b7b7c24 */ /* 0x000fe2000f8e02ff */
[----:B------:R-:W-:Y:S01]  /*37f0*/  STL [R1+0x8], R7 ;  /* 0x0000080701007387 */ /* 0x000fe20000100800 */
[----:B------:R-:W-:Y:S02]  /*3800*/  IMAD R122, R122, UR10, RZ ;  /* 0x0000000a7a7a7c24 */ /* 0x000fe4000f8e02ff */
[----:B-1----:R-:W-:Y:S02]  /*3810*/  IMAD R6, R82, UR10, RZ ;  /* 0x0000000a52067c24 */ /* 0x002fe4000f8e02ff */
[----:B------:R-:W-:-:S02]  /*3820*/  IMAD R121, R121, UR10, RZ ;  /* 0x0000000a79797c24 */ /* 0x000fc4000f8e02ff */
[----:B-----5:R-:W-:Y:S01]  /*3830*/  IMAD R5, R83, UR10, RZ ;  /* 0x0000000a53057c24 */ /* 0x020fe2000f8e02ff */
[----:B------:R1:W-:Y:S01]  /*3840*/  STL [R1+0x4], R6 ;  /* 0x0000040601007387 */ /* 0x0003e20000100800 */
[----:B------:R-:W-:Y:S02]  /*3850*/  IMAD R120, R120, UR10, RZ ;  /* 0x0000000a78787c24 */ /* 0x000fe4000f8e02ff */
[----:B------:R-:W-:Y:S01]  /*3860*/  IMAD R119, R119, UR10, RZ ;  /* 0x0000000a77777c24 */ /* 0x000fe2000f8e02ff */
[----:B------:R5:W-:Y:S01]  /*3870*/  STL [R1], R5 ;  /* 0x0000000501007387 */ /* 0x000be20000100800 */
[----:B------:R-:W-:Y:S02]  /*3880*/  IMAD R118, R118, UR10, RZ ;  /* 0x0000000a76767c24 */ /* 0x000fe4000f8e02ff */
[----:B------:R-:W-:Y:S01]  /*3890*/  IMAD R117, R117, UR10, RZ ;  /* 0x0000000a75757c24 */ /* 0x000fe2000f8e02ff */
[----:B---3--:R-:W3:Y:S01]  /*38a0*/  LDL R83, [R1+0x20] ;  /* 0x0000200001537983 */ /* 0x008ee20000100800 */
[----:B------:R-:W-:Y:S01]  /*38b0*/  IMAD R116, R116, UR10, RZ ;  /* 0x0000000a74747c24 */ /* 0x000fe2000f8e02ff */
[----:B-1----:R-:W-:Y:S01]  /*38c0*/  SHF.R.S32.HI R6, RZ, 0x1f, R105 ;  /* 0x0000001fff067819 */ /* 0x002fe20000011469 */
[----:B------:R-:W-:Y:S01]  /*38d0*/  IMAD R115, R115, UR10, RZ ;  /* 0x0000000a73737c24 */ /* 0x000fe2000f8e02ff */
[----:B------:R-:W1:Y:S01]  /*38e0*/  S2R R106, SR_TID.X ;  /* 0x00000000006a7919 */ /* 0x000e620000002100 */
[----:B------:R-:W-:Y:S01]  /*38f0*/  IMAD R114, R114, UR10, RZ ;  /* 0x0000000a72727c24 */ /* 0x000fe2000f8e02ff */
[----:B-----5:R-:W-:Y:S01]  /*3900*/  SHF.R.S32.HI R5, RZ, 0x1f, R104 ;  /* 0x0000001fff057819 */ /* 0x020fe20000011468 */
[----:B------:R-:W-:-:S02]  /*3910*/  IMAD R113, R113, UR10, RZ ;  /* 0x0000000a71717c24 */ /* 0x000fc4000f8e02ff */
[----:B------:R-:W-:Y:S02]  /*3920*/  IMAD R112, R112, UR10, RZ ;  /* 0x0000000a70707c24 */ /* 0x000fe4000f8e02ff */
[----:B------:R-:W-:Y:S01]  /*3930*/  IMAD R111, R111, UR10, RZ ;  /* 0x0000000a6f6f7c24 */ /* 0x000fe2000f8e02ff */
[----:B--2---:R-:W-:Y:S02]  /*3940*/  SHF.R.S32.HI R4, RZ, 0x1f, R80 ;  /* 0x0000001fff047819 */ /* 0x004fe40000011450 */
[----:B----4-:R-:W-:Y:S02]  /*3950*/  LEA R86, P2, R86, R81, 0x3 ;  /* 0x0000005156567211 */ /* 0x010fe400078418ff */
[----:B------:R-:W2:Y:S01]  /*3960*/  LDL.LU R81, [R1+0x24] ;  /* 0x0000240001517983 */ /* 0x000ea20000300800 */
[----:B------:R-:W-:-:S03]  /*3970*/  SHF.L.U64.HI R85, R80, 0x2, R4 ;  /* 0x0000000250557819 */ /* 0x000fc60000010204 */
[----:B------:R-:W4:Y:S04]  /*3980*/  LDL.LU R107, [R1+0x28] ;  /* 0x00002800016b7983 */ /* 0x000f280000300800 */
[----:B------:R-:W5:Y:S04]  /*3990*/  LDL.LU R80, [R1+0x2c] ;  /* 0x00002c0001507983 */ /* 0x000f680000300800 */
[----:B------:R-:W5:Y:S04]  /*39a0*/  LDL.LU R82, [R1+0x30] ;  /* 0x0000300001527983 */ /* 0x000f680000300800 */
[----:B------:R-:W5:Y:S01]  /*39b0*/  LDL R61, [R1+0x1c] ;  /* 0x00001c00013d7983 */ /* 0x000f620000100800 */
[----:B------:R-:W-:-:S02]  /*39c0*/  SHF.R.S32.HI R4, RZ, 0x1f, R103 ;  /* 0x0000001fff047819 */ /* 0x000fc40000011467 */
[----:B------:R-:W-:Y:S02]  /*39d0*/  SHF.L.U64.HI R105, R105, 0x2, R6 ;  /* 0x0000000269697819 */ /* 0x000fe40000010206 */
[----:B------:R-:W-:Y:S02]  /*39e0*/  SHF.L.U64.HI R103, R103, 0x2, R4 ;  /* 0x0000000267677819 */ /* 0x000fe40000010204 */
[----:B------:R-:W-:Y:S02]  /*39f0*/  SHF.R.S32.HI R4, RZ, 0x1f, R99 ;  /* 0x0000001fff047819 */ /* 0x000fe40000011463 */
[----:B------:R-:W-:Y:S01]  /*3a00*/  SHF.R.S32.HI R6, RZ, 0x1f, R101 ;  /* 0x0000001fff067819 */ /* 0x000fe20000011465 */
[----:B------:R-:W-:Y:S01]  /*3a10*/  USHF.R.S32.HI UR11, URZ, 0x1f, UR13 ;  /* 0x0000001fff0b7899 */ /* 0x000fe2000801140d */
[----:B------:R-:W-:Y:S01]  /*3a20*/  SHF.L.U64.HI R104, R104, 0x2, R5 ;  /* 0x0000000268687819 */ /* 0x000fe20000010205 */
[----:B------:R-:W-:Y:S01]  /*3a30*/  USHF.R.S32.HI UR12, URZ, 0x1f, UR6 ;  /* 0x0000001fff0c7899 */ /* 0x000fe20008011406 */
[----:B------:R-:W-:Y:S01]  /*3a40*/  SHF.L.U64.HI R99, R99, 0x2, R4 ;  /* 0x0000000263637819 */ /* 0x000fe20000010204 */
[----:B------:R-:W-:Y:S01]  /*3a50*/  USHF.L.U32 UR4, UR6, 0x3, URZ ;  /* 0x0000000306047899 */ /* 0x000fe200080006ff */
[----:B------:R-:W-:-:S02]  /*3a60*/  SHF.R.S32.HI R5, RZ, 0x1f, R102 ;  /* 0x0000001fff057819 */ /* 0x000fc40000011466 */
[----:B------:R-:W-:Y:S02]  /*3a70*/  SHF.L.U64.HI R101, R101, 0x2, R6 ;  /* 0x0000000265657819 */ /* 0x000fe40000010206 */
[----:B-1----:R-:W-:Y:S02]  /*3a80*/  LOP3.LUT R4, R106, 0x7, RZ, 0xc0, !PT ;  /* 0x000000076a047812 */ /* 0x002fe400078ec0ff */
[----:B------:R-:W-:Y:S02]  /*3a90*/  SHF.R.S32.HI R7, RZ, 0x1f, R100 ;  /* 0x0000001fff077819 */ /* 0x000fe40000011464 */
[----:B------:R-:W-:Y:S01]  /*3aa0*/  SHF.R.S32.HI R6, RZ, 0x1f, R3 ;  /* 0x0000001fff067819 */ /* 0x000fe20000011403 */
[----:B------:R-:W-:Y:S01]  /*3ab0*/  IMAD.U32 R10, RZ, RZ, UR13 ;  /* 0x0000000dff0a7e24 */ /* 0x000fe2000f8e00ff */
[----:B------:R-:W-:Y:S01]  /*3ac0*/  SHF.L.U64.HI R102, R102, 0x2, R5 ;  /* 0x0000000266667819 */ /* 0x000fe20000010205 */
[----:B------:R-:W-:Y:S01]  /*3ad0*/  USHF.L.U64.HI UR8, UR6, 0x3, UR12 ;  /* 0x0000000306087899 */ /* 0x000fe2000801020c */
[----:B------:R-:W-:Y:S01]  /*3ae0*/  IMAD.U32 R8, RZ, RZ, UR11 ;  /* 0x0000000bff087e24 */ /* 0x000fe2000f8e00ff */
[----:B------:R-:W-:Y:S01]  /*3af0*/  SHF.L.U64.HI R100, R100, 0x2, R7 ;  /* 0x0000000264647819 */ /* 0x000fe20000010207 */
[----:B------:R-:W-:Y:S01]  /*3b00*/  IMAD.SHL.U32 R5, R106, 0x2, RZ ;  /* 0x000000026a057824 */ /* 0x000fe200078e00ff */
[----:B------:R-:W-:Y:S01]  /*3b10*/  SHF.L.U64.HI R3, R3, 0x2, R6 ;  /* 0x0000000203037819 */ /* 0x000fe20000010206 */
[----:B------:R-:W-:Y:S01]  /*3b20*/  IMAD R4, R4, 0x110, RZ ;  /* 0x0000011004047824 */ /* 0x000fe200078e02ff */
[----:B------:R-:W-:-:S02]  /*3b30*/  SHF.R.S32.HI R9, RZ, 0x1f, R92 ;  /* 0x0000001fff097819 */ /* 0x000fc4000001145c */
[----:B------:R-:W-:Y:S02]  /*3b40*/  SHF.R.S32.HI R7, RZ, 0x1f, R108 ;  /* 0x0000001fff077819 */ /* 0x000fe4000001146c */
[----:B------:R-:W-:Y:S02]  /*3b50*/  LEA R11, P0, R92, UR4, 0x2 ;  /* 0x000000045c0b7c11 */ /* 0x000fe4000f8010ff */
[----:B------:R-:W-:Y:S02]  /*3b60*/  LEA R6, P1, R108, UR4, 0x2 ;  /* 0x000000046c067c11 */ /* 0x000fe4000f8210ff */
[----:B------:R-:W-:Y:S02]  /*3b70*/  LEA.HI.X R85, R10, R85, R8, 0x3, P2 ;  /* 0x000000550a557211 */ /* 0x000fe400010f1c08 */
[----:B------:R-:W-:Y:S02]  /*3b80*/  LOP3.LUT R16, R4, 0x30, R5, 0x78, !PT ;  /* 0x0000003004107812 */ /* 0x000fe400078e7805 */
[----:B------:R-:W-:-:S02]  /*3b90*/  LEA.HI.X R8, R92, UR8, R9, 0x2, P0 ;  /* 0x000000085c087c11 */ /* 0x000fc400080f1409 */
[----:B------:R-:W-:Y:S02]  /*3ba0*/  LEA.HI.X R10, R108, UR8, R7, 0x2, P1 ;  /* 0x000000086c0a7c11 */ /* 0x000fe400088f1407 */
[----:B------:R-:W-:Y:S02]  /*3bb0*/  SHF.R.S32.HI R9, RZ, 0x1f, R110 ;  /* 0x0000001fff097819 */ /* 0x000fe4000001146e */
[----:B---3--:R-:W-:Y:S02]  /*3bc0*/  SHF.R.S32.HI R14, RZ, 0x1f, R83 ;  /* 0x0000001fff0e7819 */ /* 0x008fe40000011453 */
[C---:B------:R-:W-:Y:S02]  /*3bd0*/  LEA R19, P0, R110.reuse, UR4, 0x2 ;  /* 0x000000046e137c11 */ /* 0x040fe4000f8010ff */
[----:B------:R-:W-:Y:S02]  /*3be0*/  LEA R18, P1, R83, UR4, 0x2 ;  /* 0x0000000453127c11 */ /* 0x000fe4000f8210ff */
[----:B------:R-:W-:-:S02]  /*3bf0*/  LEA.HI.X R9, R110, UR8, R9, 0x2, P0 ;  /* 0x000000086e097c11 */ /* 0x000fc400080f1409 */
[----:B------:R-:W-:Y:S02]  /*3c00*/  LOP3.LUT R4, R106, 0x3, RZ, 0xc0, !PT ;  /* 0x000000036a047812 */ /* 0x000fe400078ec0ff */
[----:B------:R-:W-:Y:S02]  /*3c10*/  LEA.HI.X R14, R83, UR8, R14, 0x2, P1 ;  /* 0x00000008530e7c11 */ /* 0x000fe400088f140e */
[----:B------:R-:W-:Y:S01]  /*3c20*/  IADD3 R11, P4, PT, R11, UR18, RZ ;  /* 0x000000120b0b7c10 */ /* 0x000fe2000ff9e0ff */
[----:B------:R-:W-:Y:S01]  /*3c30*/  IMAD R4, R4, 0x420, RZ ;  /* 0x0000042004047824 */ /* 0x000fe200078e02ff */
[----:B------:R-:W-:Y:S02]  /*3c40*/  IADD3 R6, P5, PT, R6, UR18, RZ ;  /* 0x0000001206067c10 */ /* 0x000fe4000ffbe0ff */
[----:B------:R-:W-:Y:S02]  /*3c50*/  IADD3.X R8, PT, PT, R8, UR19, RZ, P4, !PT ;  /* 0x0000001308087c10 */ /* 0x000fe4000a7fe4ff */
[----:B------:R-:W-:-:S02]  /*3c60*/  LOP3.LUT R4, R4, 0x1dc, R106, 0x78, !PT ;  /* 0x000001dc04047812 */ /* 0x000fc400078e786a */
[----:B------:R-:W-:Y:S02]  /*3c70*/  IADD3.X R10, PT, PT, R10, UR19, RZ, P5, !PT ;  /* 0x000000130a0a7c10 */ /* 0x000fe4000affe4ff */
[----:B------:R-:W-:Y:S02]  /*3c80*/  SHF.R.S32.HI R108, RZ, 0x1f, R89 ;  /* 0x0000001fff6c7819 */ /* 0x000fe40000011459 */
[----:B------:R-:W-:Y:S02]  /*3c90*/  SHF.R.S32.HI R109, RZ, 0x1f, R90 ;  /* 0x0000001fff6d7819 */ /* 0x000fe4000001145a */
[----:B------:R-:W-:Y:S02]  /*3ca0*/  CS2R R48, SRZ ;  /* 0x0000000000307805 */ /* 0x000fe4000001ff00 */
[----:B------:R-:W-:Y:S02]  /*3cb0*/  CS2R R50, SRZ ;  /* 0x0000000000327805 */ /* 0x000fe4000001ff00 */
[----:B------:R-:W-:-:S02]  /*3cc0*/  CS2R R44, SRZ ;  /* 0x00000000002c7805 */ /* 0x000fc4000001ff00 */
[----:B------:R-:W-:Y:S02]  /*3cd0*/  CS2R R46, SRZ ;  /* 0x00000000002e7805 */ /* 0x000fe4000001ff00 */
[----:B------:R-:W-:Y:S02]  /*3ce0*/  CS2R R68, SRZ ;  /* 0x0000000000447805 */ /* 0x000fe4000001ff00 */
[----:B------:R-:W-:Y:S02]  /*3cf0*/  CS2R R70, SRZ ;  /* 0x0000000000467805 */ /* 0x000fe4000001ff00 */
[----:B------:R-:W-:Y:S02]  /*3d00*/  CS2R R32, SRZ ;  /* 0x0000000000207805 */ /* 0x000fe4000001ff00 */
[----:B------:R-:W-:Y:S02]  /*3d10*/  CS2R R34, SRZ ;  /* 0x0000000000227805 */ /* 0x000fe4000001ff00 */
[----:B------:R-:W-:-:S02]  /*3d20*/  CS2R R24, SRZ ;  /* 0x0000000000187805 */ /* 0x000fc4000001ff00 */
[----:B------:R-:W-:Y:S02]  /*3d30*/  SHF.L.U64.HI R108, R89, 0x2, R108 ;  /* 0x00000002596c7819 */ /* 0x000fe4000001026c */
[----:B------:R-:W-:Y:S02]  /*3d40*/  CS2R R26, SRZ ;  /* 0x00000000001a7805 */ /* 0x000fe4000001ff00 */
[----:B------:R-:W-:Y:S02]  /*3d50*/  SHF.L.U64.HI R109, R90, 0x2, R109 ;  /* 0x000000025a6d7819 */ /* 0x000fe4000001026d */
[----:B------:R-:W-:Y:S02]  /*3d60*/  CS2R R20, SRZ ;  /* 0x0000000000147805 */ /* 0x000fe4000001ff00 */
[----:B------:R-:W-:Y:S02]  /*3d70*/  CS2R R22, SRZ ;  /* 0x0000000000167805 */ /* 0x000fe4000001ff00 */
[----:B------:R-:W-:-:S02]  /*3d80*/  CS2R R52, SRZ ;  /* 0x0000000000347805 */ /* 0x000fc4000001ff00 */
[----:B------:R-:W-:Y:S02]  /*3d90*/  CS2R R54, SRZ ;  /* 0x0000000000367805 */ /* 0x000fe4000001ff00 */
[----:B------:R-:W-:Y:S01]  /*3da0*/  LOP3.LUT R92, R4, 0x20, RZ, 0x3c, !PT ;  /* 0x00000020045c7812 */ /* 0x000fe200078e3cff */
[----:B------:R-:W-:Y:S01]  /*3db0*/  UMOV UR10, 0x1 ;  /* 0x00000001000a7882 */ /* 0x000fe20000000000 */
[----:B------:R-:W-:Y:S01]  /*3dc0*/  USHF.L.U64.HI UR11, UR13, 0x2, UR11 ;  /* 0x000000020d0b7899 */ /* 0x000fe2000801020b */
[----:B--2---:R-:W-:Y:S02]  /*3dd0*/  SHF.R.S32.HI R5, RZ, 0x1f, R81 ;  /* 0x0000001fff057819 */ /* 0x004fe40000011451 */
[C---:B------:R-:W-:Y:S02]  /*3de0*/  LEA R77, P2, R81.reuse, UR4, 0x2 ;  /* 0x00000004514d7c11 */ /* 0x040fe4000f8410ff */
[----:B----4-:R-:W-:Y:S02]  /*3df0*/  SHF.R.S32.HI R17, RZ, 0x1f, R107 ;  /* 0x0000001fff117819 */ /* 0x010fe4000001146b */
[----:B------:R-:W-:-:S02]  /*3e00*/  LEA.HI.X R76, R81, UR8, R5, 0x2, P2 ;  /* 0x00000008514c7c11 */ /* 0x000fc400090f1405 */
[----:B-----5:R-:W-:Y:S02]  /*3e10*/  SHF.R.S32.HI R15, RZ, 0x1f, R80 ;  /* 0x0000001fff0f7819 */ /* 0x020fe40000011450 */
[C---:B------:R-:W-:Y:S02]  /*3e20*/  LEA R79, P0, R107.reuse, UR4, 0x2 ;  /* 0x000000046b4f7c11 */ /* 0x040fe4000f8010ff */
[----:B------:R-:W-:Y:S02]  /*3e30*/  SHF.R.S32.HI R7, RZ, 0x1f, R82 ;  /* 0x0000001fff077819 */ /* 0x000fe40000011452 */
[----:B------:R-:W-:Y:S02]  /*3e40*/  LEA R81, P1, R80, UR4, 0x2 ;  /* 0x0000000450517c11 */ /* 0x000fe4000f8210ff */
[----:B------:R-:W-:Y:S01]  /*3e50*/  LEA R83, P2, R82, UR4, 0x2 ;  /* 0x0000000452537c11 */ /* 0x000fe2000f8410ff */
[----:B------:R-:W-:Y:S01]  /*3e60*/  IMAD.SHL.U32 R5, R106, 0x40, RZ ;  /* 0x000000406a057824 */ /* 0x000fe200078e00ff */
[----:B------:R-:W-:-:S02]  /*3e70*/  LEA.HI.X R17, R107, UR8, R17, 0x2, P0 ;  /* 0x000000086b117c11 */ /* 0x000fc400080f1411 */
[----:B------:R-:W-:Y:S02]  /*3e80*/  LEA.HI.X R80, R80, UR8, R15, 0x2, P1 ;  /* 0x0000000850507c11 */ /* 0x000fe400088f140f */
[----:B------:R-:W-:Y:S01]  /*3e90*/  LEA.HI.X R82, R82, UR8, R7, 0x2, P2 ;  /* 0x0000000852527c11 */ /* 0x000fe200090f1407 */
[----:B------:R-:W-:Y:S01]  /*3ea0*/  USHF.R.S32.HI UR8, URZ, 0x1f, UR5 ;  /* 0x0000001fff087899 */ /* 0x000fe20008011405 */
[----:B------:R-:W-:Y:S02]  /*3eb0*/  IADD3 R7, P3, PT, R19, UR18, RZ ;  /* 0x0000001213077c10 */ /* 0x000fe4000ff7e0ff */
[----:B------:R-:W-:Y:S01]  /*3ec0*/  IADD3 R79, P1, PT, R79, UR18, RZ ;  /* 0x000000124f4f7c10 */ /* 0x000fe2000ff3e0ff */
[----:B------:R-:W-:Y:S01]  /*3ed0*/  ULEA.HI UR8, UR8, UR5, URZ, 0x6 ;  /* 0x0000000508087291 */ /* 0x000fe2000f8f30ff */
[----:B------:R-:W-:Y:S02]  /*3ee0*/  IADD3.X R9, PT, PT, R9, UR19, RZ, P3, !PT ;  /* 0x0000001309097c10 */ /* 0x000fe40009ffe4ff */
[----:B------:R-:W-:-:S02]  /*3ef0*/  LOP3.LUT R5, R16, 0x800, R5, 0xf8, !PT ;  /* 0x0000080010057812 */ /* 0x000fc400078ef805 */
[----:B------:R-:W-:Y:S02]  /*3f00*/  IADD3 R15, P0, PT, R18, UR18, RZ ;  /* 0x00000012120f7c10 */ /* 0x000fe4000ff1e0ff */
[----:B------:R-:W-:Y:S02]  /*3f10*/  IADD3 R77, P2, PT, R77, UR18, RZ ;  /* 0x000000124d4d7c10 */ /* 0x000fe4000ff5e0ff */
[----:B------:R-:W-:Y:S02]  /*3f20*/  IADD3 R81, P4, PT, R81, UR18, RZ ;  /* 0x0000001251517c10 */ /* 0x000fe4000ff9e0ff */
[----:B------:R-:W-:Y:S02]  /*3f30*/  IADD3 R83, P5, PT, R83, UR18, RZ ;  /* 0x0000001253537c10 */ /* 0x000fe4000ffbe0ff */
[----:B------:R-:W-:Y:S02]  /*3f40*/  IADD3 R86, P3, PT, R86, UR16, RZ ;  /* 0x0000001056567c10 */ /* 0x000fe4000ff7e0ff */
[----:B------:R-:W-:-:S02]  /*3f50*/  SHF.R.S32.HI R106, RZ, 0x1f, R88 ;  /* 0x0000001fff6a7819 */ /* 0x000fc40000011458 */
[----:B------:R-:W-:Y:S02]  /*3f60*/  SHF.R.S32.HI R107, RZ, 0x1f, R91 ;  /* 0x0000001fff6b7819 */ /* 0x000fe4000001145b */
[----:B------:R-:W-:Y:S01]  /*3f70*/  SHF.R.S32.HI R110, RZ, 0x1f, R61 ;  /* 0x0000001fff6e7819 */ /* 0x000fe2000001143d */
[----:B------:R-:W-:Y:S01]  /*3f80*/  USHF.R.S32.HI UR8, URZ, 0x6, UR8 ;  /* 0x00000006ff087899 */ /* 0x000fe20008011408 */
[----:B------:R-:W-:Y:S02]  /*3f90*/  IADD3.X R78, PT, PT, R17, UR19, RZ, P1, !PT ;  /* 0x00000013114e7c10 */ /* 0x000fe40008ffe4ff */
[----:B------:R-:W-:Y:S02]  /*3fa0*/  CS2R R16, SRZ ;  /* 0x0000000000107805 */ /* 0x000fe4000001ff00 */
[----:B------:R-:W-:Y:S02]  /*3fb0*/  IADD3.X R14, PT, PT, R14, UR19, RZ, P0, !PT ;  /* 0x000000130e0e7c10 */ /* 0x000fe400087fe4ff */
[----:B------:R-:W-:-:S02]  /*3fc0*/  CS2R R18, SRZ ;  /* 0x0000000000127805 */ /* 0x000fc4000001ff00 */
[----:B------:R-:W-:Y:S01]  /*3fd0*/  IADD3.X R76, PT, PT, R76, UR19, RZ, P2, !PT ;  /* 0x000000134c4c7c10 */ /* 0x000fe200097fe4ff */
[----:B------:R-:W-:Y:S01]  /*3fe0*/  USHF.L.U32 UR18, UR6, 0x2, URZ ;  /* 0x0000000206127899 */ /* 0x000fe200080006ff */
[----:B------:R-:W-:Y:S02]  /*3ff0*/  IADD3.X R80, PT, PT, R80, UR19, RZ, P4, !PT ;  /* 0x0000001350507c10 */ /* 0x000fe4000a7fe4ff */
[----:B------:R-:W-:Y:S02]  /*4000*/  IADD3.X R82, PT, PT, R82, UR19, RZ, P5, !PT ;  /* 0x0000001352527c10 */ /* 0x000fe4000affe4ff */
[----:B------:R-:W-:Y:S02]  /*4010*/  IADD3.X R85, PT, PT, R85, UR17, RZ, P3, !PT ;  /* 0x0000001155557c10 */ /* 0x000fe40009ffe4ff */
[----:B------:R-:W-:Y:S02]  /*4020*/  SHF.L.U64.HI R106, R88, 0x2, R106 ;  /* 0x00000002586a7819 */ /* 0x000fe4000001026a */
[----:B------:R-:W-:-:S02]  /*4030*/  SHF.L.U64.HI R107, R91, 0x2, R107 ;  /* 0x000000025b6b7819 */ /* 0x000fc4000001026b */
[----:B------:R-:W-:Y:S02]  /*4040*/  SHF.L.U64.HI R110, R61, 0x2, R110 ;  /* 0x000000023d6e7819 */ /* 0x000fe4000001026e */
[----:B------:R-:W-:Y:S01]  /*4050*/  LOP3.LUT R28, R5, 0x40, RZ, 0x3c, !PT ;  /* 0x00000040051c7812 */ /* 0x000fe200078e3cff */
[----:B------:R-:W-:Y:S01]  /*4060*/  USHF.L.U64.HI UR6, UR6, 0x2, UR12 ;  /* 0x0000000206067899 */ /* 0x000fe2000801020c */
[----:B------:R-:W-:Y:S01]  /*4070*/  UMOV UR4, URZ ;  /* 0x000000ff00047c82 */ /* 0x000fe20008000000 */
[----:B------:R-:W-:Y:S01]  /*4080*/  UIADD3 UR12, UPT, UPT, UR8, -0x2, URZ ;  /* 0xfffffffe080c7890 */ /* 0x000fe2000fffe0ff */
[----:B------:R-:W-:-:S11]  /*4090*/  UMOV UR5, 0xffffffff ;  /* 0xffffffff00057882 */ /* 0x000fd60000000000 */
.L_x_1:
[----:B------:R-:W-:-:S04]  /*40a0*/  DEPBAR.LE SB0, 0x2 ;  /* 0x000080800000791a */ /* 0x000fc80000000000 */
[----:B------:R-:W-:Y:S01]  /*40b0*/  UIADD3 UR5, UPT, UPT, UR5, 0x1, URZ ;  /* 0x0000000105057890 */ /* 0x000fe2000fffe0ff */
[----:B------:R-:W-:-:S03]  /*40c0*/  LOP3.LUT R72, R5, 0x40, RZ, 0x3c, !PT ;  /* 0x0000004005487812 */ /* 0x000fc600078e3cff */
[----:B------:R-:W-:-:S04]  /*40d0*/  UISETP.GT.AND UP0, UPT, UR5, 0x1, UPT ;  /* 0x000000010500788c */ /* 0x000fc8000bf04270 */
[----:B------:R-:W-:-:S04]  /*40e0*/  USEL UR5, UR5, URZ, !UP0 ;  /* 0x000000ff05057287 */ /* 0x000fc8000c000000 */
[----:B------:R-:W-:Y:S01]  /*40f0*/  ULEA UR16, UR5, UR7, 0x10 ;  /* 0x0000000705107291 */ /* 0x000fe2000f8e80ff */
[----:B------:R-:W-:Y:S01]  /*4100*/  BAR.SYNC.DEFER_BLOCKING 0x0 ;  /* 0x0000000000007b1d */ /* 0x000fe20000010000 */
[----:B------:R-:W-:-:S07]  /*4110*/  ULEA UR17, UR5, UR7, 0xe ;  /* 0x0000000705117291 */ /* 0x000fce000f8e70ff */
[----:B------:R-:W-:Y:S04]  /*4120*/  LDS R64, [R4+UR16+0x200] ;  /* 0x0002001004407984 */ /* 0x000fe80008000800 */
[----:B------:R-:W-:Y:S04]  /*4130*/  LDS R66, [R4+UR16+0x1200] ;  /* 0x0012001004427984 */ /* 0x000fe80008000800 */
[----:B------:R-:W-:Y:S04]  /*4140*/  LDS R65, [R92+UR16+0x200] ;  /* 0x000200105c417984 */ /* 0x000fe80008000800 */
[----:B------:R-:W-:Y:S04]  /*4150*/  LDS R67, [R92+UR16+0x1200] ;  /* 0x001200105c437984 */ /* 0x000fe80008000800 */
[----:B------:R-:W1:Y:S04]  /*4160*/  LDSM.16.M88.4 R40, [R5+UR17+0x20000] ;  /* 0x020000110528783b */ /* 0x000e680008000200 */
[----:B------:R-:W-:Y:S04]  /*4170*/  LDS R60, [R4+UR16] ;  /* 0x00000010043c7984 */ /* 0x000fe80008000800 */
[----:B------:R-:W-:Y:S04]  /*4180*/  LDS R62, [R4+UR16+0x1000] ;  /* 0x00100010043e7984 */ /* 0x000fe80008000800 */
[----:B------:R-:W-:Y:S04]  /*4190*/  LDS R61, [R92+UR16] ;  /* 0x000000105c3d7984 */ /* 0x000fe80008000800 */
[----:B------:R-:W2:Y:S04]  /*41a0*/  LDS R63, [R92+UR16+0x1000] ;  /* 0x001000105c3f7984 */ /* 0x000ea80008000800 */
[----:B------:R-:W3:Y:S04]  /*41b0*/  LDSM.16.M88.4 R36, [R5+UR17+0x22000] ;  /* 0x022000110524783b */ /* 0x000ee80008000200 */
[----:B------:R-:W-:Y:S04]  /*41c0*/  LDSM.16.M88.4 R56, [R5+UR17+0x23000] ;  /* 0x023000110538783b */ /* 0x000fe80008000200 */
[----:B------:R-:W-:Y:S04]  /*41d0*/  LDS R74, [R4+UR16+0xf200] ;  /* 0x00f20010044a7984 */ /* 0x000fe80008000800 */
[----:B------:R-:W-:Y:S04]  /*41e0*/  LDS R73, [R92+UR16+0xe200] ;  /* 0x00e200105c497984 */ /* 0x000fe80008000800 */
[----:B------:R-:W-:Y:S01]  /*41f0*/  LDS R75, [R92+UR16+0xf200] ;  /* 0x00f200105c4b7984 */ /* 0x000fe20008000800 */
[-C--:B-1----:R-:W-:Y:S03]  /*4200*/  HMMA.1688.F32.TF32 R28, R64, R40.reuse, R32 ;  /* 0x00000028401c723c */ /* 0x082fe60000081020 */
[----:B------:R-:W1:Y:S05]  /*4210*/  LDSM.16.M88.4 R32, [R5+UR17+0x21000] ;  /* 0x021000110520783b */ /* 0x000e6a0008000200 */
[C---:B--2---:R-:W-:Y:S08]  /*4220*/  HMMA.1688.F32.TF32 R48, R60.reuse, R40, R48 ;  /* 0x000000283c30723c */ /* 0x044ff00000081030 */
[-C--:B---3--:R-:W-:Y:S08]  /*4230*/  HMMA.1688.F32.TF32 R68, R60, R36.reuse, R68 ;  /* 0x000000243c44723c */ /* 0x088ff00000081044 */
[----:B------:R-:W-:Y:S08]  /*4240*/  HMMA.1688.F32.TF32 R20, R64, R36, R20 ;  /* 0x000000244014723c */ /* 0x000ff00000081014 */
[C---:B-1----:R-:W-:Y:S08]  /*4250*/  HMMA.1688.F32.TF32 R44, R60.reuse, R32, R44 ;  /* 0x000000203c2c723c */ /* 0x042ff0000008102c */
[-C--:B------:R-:W-:Y:S08]  /*4260*/  HMMA.1688.F32.TF32 R60, R60, R56.reuse, R16 ;  /* 0x000000383c3c723c */ /* 0x080ff00000081010 */
[C---:B------:R-:W-:Y:S01]  /*4270*/  HMMA.1688.F32.TF32 R16, R64.reuse, R56, R52 ;  /* 0x000000384010723c */ /* 0x040fe20000081034 */
[----:B------:R-:W-:Y:S04]  /*4280*/  LDS R52, [R4+UR16+0x2000] ;  /* 0x0020001004347984 */ /* 0x000fe80008000800 */
[----:B------:R-:W-:Y:S03]  /*4290*/  LDS R54, [R4+UR16+0x3000] ;  /* 0x0030001004367984 */ /* 0x000fe60008000800 */
[----:B------:R-:W-:Y:S01]  /*42a0*/  HMMA.1688.F32.TF32 R24, R64, R32, R24 ;  /* 0x000000204018723c */ /* 0x000fe20000081018 */
[----:B------:R-:W-:Y:S04]  /*42b0*/  LDS R53, [R92+UR16+0x2000] ;  /* 0x002000105c357984 */ /* 0x000fe80008000800 */
[----:B------:R-:W1:Y:S04]  /*42c0*/  LDS R55, [R92+UR16+0x3000] ;  /* 0x003000105c377984 */ /* 0x000e680008000800 */
[----:B------:R-:W-:Y:S04]  /*42d0*/  LDS R64, [R4+UR16+0x4200] ;  /* 0x0042001004407984 */ /* 0x000fe80008000800 */
[----:B------:R-:W-:Y:S04]  /*42e0*/  LDS R66, [R4+UR16+0x5200] ;  /* 0x0052001004427984 */ /* 0x000fe80008000800 */
[----:B------:R-:W-:Y:S04]  /*42f0*/  LDS R65, [R92+UR16+0x4200] ;  /* 0x004200105c417984 */ /* 0x000fe80008000800 */
[----:B------:R-:W-:Y:S01]  /*4300*/  LDS R67, [R92+UR16+0x5200] ;  /* 0x005200105c437984 */ /* 0x000fe20008000800 */
[C---:B-1----:R-:W-:Y:S08]  /*4310*/  HMMA.1688.F32.TF32 R48, R52.reuse, R42, R48 ;  /* 0x0000002a3430723c */ /* 0x042ff00000081030 */
[C---:B------:R-:W-:Y:S08]  /*4320*/  HMMA.1688.F32.TF32 R44, R52.reuse, R34, R44 ;  /* 0x00000022342c723c */ /* 0x040ff0000008102c */
[C---:B------:R-:W-:Y:S08]  /*4330*/  HMMA.1688.F32.TF32 R68, R52.reuse, R38, R68 ;  /* 0x000000263444723c */ /* 0x040ff00000081044 */
[----:B------:R-:W-:Y:S01]  /*4340*/  HMMA.1688.F32.TF32 R52, R52, R58, R60 ;  /* 0x0000003a3434723c */ /* 0x000fe2000008103c */
[----:B------:R-:W-:Y:S04]  /*4350*/  LDS R60, [R4+UR16+0x2200] ;  /* 0x00220010043c7984 */ /* 0x000fe80008000800 */
[----:B------:R-:W-:Y:S04]  /*4360*/  LDS R62, [R4+UR16+0x3200] ;  /* 0x00320010043e7984 */ /* 0x000fe80008000800 */
[----:B------:R-:W-:Y:S04]  /*4370*/  LDS R61, [R92+UR16+0x2200] ;  /* 0x002200105c3d7984 */ /* 0x000fe80008000800 */
[----:B------:R-:W1:Y:S02]  /*4380*/  LDS R63, [R92+UR16+0x3200] ;  /* 0x003200105c3f7984 */ /* 0x000e640008000800 */
[C---:B-1----:R-:W-:Y:S02]  /*4390*/  HMMA.1688.F32.TF32 R40, R60.reuse, R42, R28 ;  /* 0x0000002a3c28723c */ /* 0x042fe4000008101c */
[----:B------:R-:W1:Y:S06]  /*43a0*/  LDSM.16.M88.4 R28, [R72+UR17+0x22000] ;  /* 0x02200011481c783b */ /* 0x000e6c0008000200 */
[C---:B------:R-:W-:Y:S01]  /*43b0*/  HMMA.1688.F32.TF32 R32, R60.reuse, R34, R24 ;  /* 0x000000223c20723c */ /* 0x040fe20000081018 */
[----:B------:R-:W2:Y:S07]  /*43c0*/  LDSM.16.M88.4 R24, [R72+UR17+0x23000] ;  /* 0x023000114818783b */ /* 0x000eae0008000200 */
[C---:B------:R-:W-:Y:S01]  /*43d0*/  HMMA.1688.F32.TF32 R36, R60.reuse, R38, R20 ;  /* 0x000000263c24723c */ /* 0x040fe20000081014 */
[----:B------:R-:W3:Y:S07]  /*43e0*/  LDSM.16.M88.4 R20, [R72+UR17+0x21000] ;  /* 0x021000114814783b */ /* 0x000eee0008000200 */
[----:B------:R-:W-:Y:S01]  /*43f0*/  HMMA.1688.F32.TF32 R56, R60, R58, R16 ;  /* 0x0000003a3c38723c */ /* 0x000fe20000081010 */
[----:B------:R-:W-:Y:S04]  /*4400*/  LDS R60, [R4+UR16+0x4000] ;  /* 0x00400010043c7984 */ /* 0x000fe80008000800 */
[----:B------:R-:W-:Y:S04]  /*4410*/  LDS R62, [R4+UR16+0x5000] ;  /* 0x00500010043e7984 */ /* 0x000fe80008000800 */
[----:B------:R-:W-:Y:S04]  /*4420*/  LDS R61, [R92+UR16+0x4000] ;  /* 0x004000105c3d7984 */ /* 0x000fe80008000800 */
[----:B------:R-:W4:Y:S04]  /*4430*/  LDS R63, [R92+UR16+0x5000] ;  /* 0x005000105c3f7984 */ /* 0x000f280008000800 */
[----:B------:R-:W5:Y:S01]  /*4440*/  LDSM.16.M88.4 R16, [R72+UR17+0x20000] ;  /* 0x020000114810783b */ /* 0x000f620008000200 */
[C---:B-1----:R-:W-:Y:S08]  /*4450*/  HMMA.1688.F32.TF32 R36, R64.reuse, R28, R36 ;  /* 0x0000001c4024723c */ /* 0x042ff00000081024 */
[C---:B--2---:R-:W-:Y:S08]  /*4460*/  HMMA.1688.F32.TF32 R56, R64.reuse, R24, R56 ;  /* 0x000000184038723c */ /* 0x044ff00000081038 */
[-C--:B---3--:R-:W-:Y:S08]  /*4470*/  HMMA.1688.F32.TF32 R32, R64, R20.reuse, R32 ;  /* 0x000000144020723c */ /* 0x088ff00000081020 */
[C---:B----4-:R-:W-:Y:S01]  /*4480*/  HMMA.1688.F32.TF32 R44, R60.reuse, R20, R44 ;  /* 0x000000143c2c723c */ /* 0x050fe2000008102c */
[----:B------:R-:W-:Y:S04]  /*4490*/  LDS R20, [R4+UR16+0x8200] ;  /* 0x0082001004147984 */ /* 0x000fe80008000800 */
[----:B------:R-:W-:Y:S03]  /*44a0*/  LDS R21, [R92+UR16+0x8200] ;  /* 0x008200105c157984 */ /* 0x000fe60008000800 */
[C---:B-----5:R-:W-:Y:S08]  /*44b0*/  HMMA.1688.F32.TF32 R48, R60.reuse, R16, R48 ;  /* 0x000000103c30723c */ /* 0x060ff00000081030 */
[C---:B------:R-:W-:Y:S08]  /*44c0*/  HMMA.1688.F32.TF32 R68, R60.reuse, R28, R68 ;  /* 0x0000001c3c44723c */ /* 0x040ff00000081044 */
[----:B------:R-:W-:Y:S01]  /*44d0*/  HMMA.1688.F32.TF32 R52, R60, R24, R52 ;  /* 0x000000183c34723c */ /* 0x000fe20000081034 */
[----:B------:R-:W-:Y:S04]  /*44e0*/  LDS R60, [R4+UR16+0x6000] ;  /* 0x00600010043c7984 */ /* 0x000fe80008000800 */
[----:B------:R-:W-:Y:S03]  /*44f0*/  LDS R62, [R4+UR16+0x7000] ;  /* 0x00700010043e7984 */ /* 0x000fe60008000800 */
[----:B------:R-:W-:Y:S01]  /*4500*/  HMMA.1688.F32.TF32 R40, R64, R16, R40 ;  /* 0x000000104028723c */ /* 0x000fe20000081028 */
[----:B------:R-:W-:Y:S04]  /*4510*/  LDS R61, [R92+UR16+0x6000] ;  /* 0x006000105c3d7984 */ /* 0x000fe80008000800 */
[----:B------:R-:W1:Y:S04]  /*4520*/  LDS R63, [R92+UR16+0x7000] ;  /* 0x007000105c3f7984 */ /* 0x000e680008000800 */
        /* <DEDUP_REMOVED lines=11> */
[----:B------:R-:W-:Y:S04]  /*45e0*/  LDS R22, [R4+UR16+0x9200] ;  /* 0x0092001004167984 */ /* 0x000fe80008000800 */
[----:B------:R-:W-:Y:S02]  /*45f0*/  LDS R23, [R92+UR16+0x9200] ;  /* 0x009200105c177984 */ /* 0x000fe40008000800 */
[C---:B------:R-:W-:Y:S02]  /*4600*/  HMMA.1688.F32.TF32 R36, R60.reuse, R30, R36 ;  /* 0x0000001e3c24723c */ /* 0x040fe40000081024 */
[----:B------:R-:W1:Y:S06]  /*4610*/  LDSM.16.M88.4 R28, [R5+UR17+0x21080] ;  /* 0x02108011051c783b */ /* 0x000e6c0008000200 */
[C---:B------:R-:W-:Y:S01]  /*4620*/  HMMA.1688.F32.TF32 R40, R60.reuse, R18, R40 ;  /* 0x000000123c28723c */ /* 0x040fe20000081028 */
[----:B------:R-:W2:Y:S07]  /*4630*/  LDSM.16.M88.4 R16, [R5+UR17+0x20080] ;  /* 0x020080110510783b */ /* 0x000eae0008000200 */
[----:B------:R-:W-:Y:S01]  /*4640*/  HMMA.1688.F32.TF32 R56, R60, R26, R56 ;  /* 0x0000001a3c38723c */ /* 0x000fe20000081038 */
[----:B------:R-:W-:Y:S04]  /*4650*/  LDS R26, [R4+UR16+0x9000] ;  /* 0x00900010041a7984 */ /* 0x000fe80008000800 */
[----:B------:R-:W3:Y:S03]  /*4660*/  LDS R27, [R92+UR16+0x9000] ;  /* 0x009000105c1b7984 */ /* 0x000ee60008000800 */
[C---:B-1----:R-:W-:Y:S01]  /*4670*/  HMMA.1688.F32.TF32 R60, R20.reuse, R28, R32 ;  /* 0x0000001c143c723c */ /* 0x042fe20000081020 */
[----:B------:R-:W1:Y:S07]  /*4680*/  LDSM.16.M88.4 R32, [R5+UR17+0x22080] ;  /* 0x022080110520783b */ /* 0x000e6e0008000200 */
[-C--:B--2---:R-:W-:Y:S08]  /*4690*/  HMMA.1688.F32.TF32 R40, R20, R16.reuse, R40 ;  /* 0x000000101428723c */ /* 0x084ff00000081028 */
[C---:B---3--:R-:W-:Y:S01]  /*46a0*/  HMMA.1688.F32.TF32 R48, R24.reuse, R16, R48 ;  /* 0x000000101830723c */ /* 0x048fe20000081030 */
[----:B------:R-:W-:Y:S04]  /*46b0*/  LDS R16, [R4+UR16+0xc000] ;  /* 0x00c0001004107984 */ /* 0x000fe80008000800 */
[----:B------:R-:W-:Y:S03]  /*46c0*/  LDS R17, [R92+UR16+0xc000] ;  /* 0x00c000105c117984 */ /* 0x000fe60008000800 */
[----:B------:R-:W-:Y:S08]  /*46d0*/  HMMA.1688.F32.TF32 R44, R24, R28, R44 ;  /* 0x0000001c182c723c */ /* 0x000ff0000008102c */
[-C--:B-1----:R-:W-:Y:S01]  /*46e0*/  HMMA.1688.F32.TF32 R64, R20, R32.reuse, R36 ;  /* 0x000000201440723c */ /* 0x082fe20000081024 */
[----:B------:R-:W1:Y:S07]  /*46f0*/  LDSM.16.M88.4 R36, [R5+UR17+0x23080] ;  /* 0x023080110524783b */ /* 0x000e6e0008000200 */
[----:B------:R-:W-:Y:S01]  /*4700*/  HMMA.1688.F32.TF32 R68, R24, R32, R68 ;  /* 0x000000201844723c */ /* 0x000fe20000081044 */
[----:B------:R-:W-:Y:S04]  /*4710*/  LDS R32, [R4+UR16+0xc200] ;  /* 0x00c2001004207984 */ /* 0x000fe80008000800 */
[----:B------:R-:W-:Y:S03]  /*4720*/  LDS R33, [R92+UR16+0xc200] ;  /* 0x00c200105c217984 */ /* 0x000fe60008000800 */
[-C--:B-1----:R-:W-:Y:S01]  /*4730*/  HMMA.1688.F32.TF32 R56, R20, R36.reuse, R56 ;  /* 0x000000241438723c */ /* 0x082fe20000081038 */
        /* <DEDUP_REMOVED lines=8> */
[----:B------:R-:W2:Y:S01]  /*47c0*/  LDS R27, [R92+UR16+0xb200] ;  /* 0x00b200105c1b7984 */ /* 0x000ea20008000800 */
[C---:B-1----:R-:W-:Y:S08]  /*47d0*/  HMMA.1688.F32.TF32 R48, R20.reuse, R18, R48 ;  /* 0x000000121430723c */ /* 0x042ff00000081030 */
[C---:B------:R-:W-:Y:S08]  /*47e0*/  HMMA.1688.F32.TF32 R44, R20.reuse, R30, R44 ;  /* 0x0000001e142c723c */ /* 0x040ff0000008102c */
[C---:B------:R-:W-:Y:S08]  /*47f0*/  HMMA.1688.F32.TF32 R68, R20.reuse, R34, R68 ;  /* 0x000000221444723c */ /* 0x040ff00000081044 */
[----:B------:R-:W-:Y:S01]  /*4800*/  HMMA.1688.F32.TF32 R20, R20, R38, R52 ;  /* 0x000000261414723c */ /* 0x000fe20000081034 */
[----:B------:R-:W-:Y:S07]  /*4810*/  LDSM.16.M88.4 R52, [R72+UR17+0x23080] ;  /* 0x023080114834783b */ /* 0x000fee0008000200 */
[C---:B--2---:R-:W-:Y:S01]  /*4820*/  HMMA.1688.F32.TF32 R40, R24.reuse, R18, R40 ;  /* 0x000000121828723c */ /* 0x044fe20000081028 */
[----:B------:R-:W-:Y:S04]  /*4830*/  LDS R18, [R4+UR16+0xd000] ;  /* 0x00d0001004127984 */ /* 0x000fe80008000800 */
[----:B------:R-:W-:Y:S03]  /*4840*/  LDS R19, [R92+UR16+0xd000] ;  /* 0x00d000105c137984 */ /* 0x000fe60008000800 */
[C---:B------:R-:W-:Y:S01]  /*4850*/  HMMA.1688.F32.TF32 R64, R24.reuse, R34, R64 ;  /* 0x000000221840723c */ /* 0x040fe20000081040 */
[----:B------:R-:W-:Y:S04]  /*4860*/  LDS R34, [R4+UR16+0xd200] ;  /* 0x00d2001004227984 */ /* 0x000fe80008000800 */
[----:B------:R-:W-:Y:S03]  /*4870*/  LDS R35, [R92+UR16+0xd200] ;  /* 0x00d200105c237984 */ /* 0x000fe60008000800 */
[C---:B------:R-:W-:Y:S01]  /*4880*/  HMMA.1688.F32.TF32 R56, R24.reuse, R38, R56 ;  /* 0x000000261838723c */ /* 0x040fe20000081038 */
[----:B------:R-:W1:Y:S07]  /*4890*/  LDSM.16.M88.4 R36, [R72+UR17+0x22080] ;  /* 0x022080114824783b */ /* 0x000e6e0008000200 */
[----:B------:R-:W-:Y:S01]  /*48a0*/  HMMA.1688.F32.TF32 R60, R24, R30, R60 ;  /* 0x0000001e183c723c */ /* 0x000fe2000008103c */
[----:B------:R-:W2:Y:S04]  /*48b0*/  LDSM.16.M88.4 R24, [R72+UR17+0x20080] ;  /* 0x020080114818783b */ /* 0x000ea80008000200 */
[----:B------:R-:W3:Y:S04]  /*48c0*/  LDSM.16.M88.4 R28, [R72+UR17+0x21080] ;  /* 0x02108011481c783b */ /* 0x000ee80008000200 */
[----:B------:R-:W-:Y:S01]  /*48d0*/  LDS R72, [R4+UR16+0xe200] ;  /* 0x00e2001004487984 */ /* 0x000fe20008000800 */
[-C--:B-1----:R-:W-:Y:S08]  /*48e0*/  HMMA.1688.F32.TF32 R68, R16, R36.reuse, R68 ;  /* 0x000000241044723c */ /* 0x082ff00000081044 */
[----:B------:R-:W-:Y:S01]  /*48f0*/  HMMA.1688.F32.TF32 R64, R32, R36, R64 ;  /* 0x000000242040723c */ /* 0x000fe20000081040 */
[----:B------:R-:W4:Y:S07]  /*4900*/  LDL R36, [R1+0x1c] ;  /* 0x00001c0001247983 */ /* 0x000f2e0000100800 */
[C---:B--2---:R-:W-:Y:S08]  /*4910*/  HMMA.1688.F32.TF32 R48, R16.reuse, R24, R48 ;  /* 0x000000181030723c */ /* 0x044ff00000081030 */
[C---:B---3--:R-:W-:Y:S08]  /*4920*/  HMMA.1688.F32.TF32 R44, R16.reuse, R28, R44 ;  /* 0x0000001c102c723c */ /* 0x048ff0000008102c */
[----:B------:R-:W-:Y:S01]  /*4930*/  HMMA.1688.F32.TF32 R16, R16, R52, R20 ;  /* 0x000000341010723c */ /* 0x000fe20000081014 */
[----:B------:R-:W-:Y:S04]  /*4940*/  LDS R20, [R4+UR16+0xe000] ;  /* 0x00e0001004147984 */ /* 0x000fe80008000800 */
[----:B------:R-:W-:Y:S03]  /*4950*/  LDS R22, [R4+UR16+0xf000] ;  /* 0x00f0001004167984 */ /* 0x000fe60008000800 */
[C---:B------:R-:W-:Y:S01]  /*4960*/  HMMA.1688.F32.TF32 R40, R32.reuse, R24, R40 ;  /* 0x000000182028723c */ /* 0x040fe20000081028 */
[----:B------:R-:W-:Y:S04]  /*4970*/  LDS R21, [R92+UR16+0xe000] ;  /* 0x00e000105c157984 */ /* 0x000fe80008000800 */
[----:B------:R-:W1:Y:S03]  /*4980*/  LDS R23, [R92+UR16+0xf000] ;  /* 0x00f000105c177984 */ /* 0x000e660008000800 */
[----:B------:R-:W-:Y:S08]  /*4990*/  HMMA.1688.F32.TF32 R60, R32, R28, R60 ;  /* 0x0000001c203c723c */ /* 0x000ff0000008103c */
[C---:B-1----:R-:W-:Y:S08]  /*49a0*/  HMMA.1688.F32.TF32 R48, R20.reuse, R26, R48 ;  /* 0x0000001a1430723c */ /* 0x042ff00000081030 */
[C---:B------:R-:W-:Y:S08]  /*49b0*/  HMMA.1688.F32.TF32 R44, R20.reuse, R30, R44 ;  /* 0x0000001e142c723c */ /* 0x040ff0000008102c */
[C---:B------:R-:W-:Y:S08]  /*49c0*/  HMMA.1688.F32.TF32 R68, R20.reuse, R38, R68 ;  /* 0x000000261444723c */ /* 0x040ff00000081044 */
[----:B------:R-:W-:Y:S08]  /*49d0*/  HMMA.1688.F32.TF32 R16, R20, R54, R16 ;  /* 0x000000361410723c */ /* 0x000ff00000081010 */
[----:B------:R-:W-:Y:S01]  /*49e0*/  HMMA.1688.F32.TF32 R20, R72, R38, R64 ;  /* 0x000000264814723c */ /* 0x000fe20000081040 */
[----:B------:R-:W2:Y:S01]  /*49f0*/  LDL R39, [R1+0x14] ;  /* 0x0000140001277983 */ /* 0x000ea20000100800 */
[----:B------:R-:W-:Y:S01]  /*4a00*/  LOP3.LUT R28, R0, 0x4, RZ, 0xfc, !PT ;  /* 0x00000004001c7812 */ /* 0x000fe200078efcff */
[----:B------:R-:W-:-:S03]  /*4a10*/  UISETP.GE.AND UP1, UPT, UR4, UR12, UPT ;  /* 0x0000000c0400728c */ /* 0x000fc6000bf26270 */
[----:B------:R-:W-:Y:S02]  /*4a20*/  ISETP.GE.AND P1, PT, R28, UR9, PT ;  /* 0x000000091c007c0c */ /* 0x000fe4000bf26270 */
[----:B------:R-:W-:Y:S01]  /*4a30*/  HMMA.1688.F32.TF32 R56, R32, R52, R56 ;  /* 0x000000342038723c */ /* 0x000fe20000081038 */
[C---:B------:R-:W-:Y:S01]  /*4a40*/  ISETP.GE.AND P0, PT, R0.reuse, UR9, PT ;  /* 0x0000000900007c0c */ /* 0x040fe2000bf06270 */
[----:B------:R-:W-:Y:S01]  /*4a50*/  UIADD3 UR10, UPT, UPT, UR10, 0x1, URZ ;  /* 0x000000010a0a7890 */ /* 0x000fe2000fffe0ff */
[----:B------:R-:W-:Y:S02]  /*4a60*/  LOP3.LUT R29, R0, 0x8, RZ, 0xfc, !PT ;  /* 0x00000008001d7812 */ /* 0x000fe400078efcff */
[----:B------:R-:W-:-:S03]  /*4a70*/  PLOP3.LUT P4, PT, PT, PT, UP1, 0x40, 0x4 ;  /* 0x000000000004781c */ /* 0x000fc60003f8e818 */
[C---:B------:R-:W-:Y:S01]  /*4a80*/  HMMA.1688.F32.TF32 R32, R72.reuse, R26, R40 ;  /* 0x0000001a4820723c */ /* 0x040fe20000081028 */
[----:B------:R-:W-:Y:S02]  /*4a90*/  LOP3.LUT R43, R0, 0xc, RZ, 0xfc, !PT ;  /* 0x0000000c002b7812 */ /* 0x000fe400078efcff */
[----:B------:R-:W-:Y:S02]  /*4aa0*/  PLOP3.LUT P3, PT, PT, PT, UP1, 0x40, 0x4 ;  /* 0x000000000004781c */ /* 0x000fe40003f6e818 */
[----:B------:R-:W-:Y:S01]  /*4ab0*/  SEL R28, RZ, 0x4, P0 ;  /* 0x00000004ff1c7807 */ /* 0x000fe20000000000 */
[----:B------:R-:W-:Y:S02]  /*4ac0*/  UISETP.GT.AND UP0, UPT, UR10, 0x1, UPT ;  /* 0x000000010a00788c */ /* 0x000fe4000bf04270 */
[----:B------:R-:W-:Y:S01]  /*4ad0*/  HMMA.1688.F32.TF32 R24, R72, R30, R60 ;  /* 0x0000001e4818723c */ /* 0x000fe2000008103c */
[----:B------:R-:W-:Y:S01]  /*4ae0*/  SEL R30, RZ, 0x4, P1 ;  /* 0x00000004ff1e7807 */ /* 0x000fe20000800000 */
[----:B------:R-:W3:Y:S01]  /*4af0*/  LDL R42, [R1+0xc] ;  /* 0x00000c00012a7983 */ /* 0x000ee20000100800 */
[----:B------:R-:W-:-:S02]  /*4b00*/  ISETP.GE.AND P2, PT, R29, UR9, PT ;  /* 0x000000091d007c0c */ /* 0x000fc4000bf46270 */
[----:B------:R-:W-:Y:S02]  /*4b10*/  SEL R30, R30, RZ, P4 ;  /* 0x000000ff1e1e7207 */ /* 0x000fe40002000000 */
[----:B------:R-:W-:Y:S02]  /*4b20*/  LOP3.LUT R37, R0, 0x10, RZ, 0xfc, !PT ;  /* 0x0000001000257812 */ /* 0x000fe400078efcff */
[----:B------:R-:W-:Y:S02]  /*4b30*/  ISETP.GE.AND P1, PT, R43, UR9, PT ;  /* 0x000000092b007c0c */ /* 0x000fe4000bf26270 */
[----:B------:R-:W-:Y:S01]  /*4b40*/  SEL R28, R28, RZ, P3 ;  /* 0x000000ff1c1c7207 */ /* 0x000fe20001800000 */
[----:B------:R-:W-:Y:S01]  /*4b50*/  USEL UR10, UR10, URZ, !UP0 ;  /* 0x000000ff0a0a7287 */ /* 0x000fe2000c000000 */
[----:B------:R-:W-:Y:S01]  /*4b60*/  PLOP3.LUT P0, PT, PT, PT, UP1, 0x40, 0x4 ;  /* 0x000000000004781c */ /* 0x000fe20003f0e818 */
[----:B------:R-:W5:Y:S01]  /*4b70*/  LDL R43, [R1+0x4] ;  /* 0x00000400012b7983 */ /* 0x000f620000100800 */
[----:B------:R-:W-:-:S02]  /*4b80*/  SEL R29, RZ, 0x4, P2 ;  /* 0x00000004ff1d7807 */ /* 0x000fc40001000000 */
[----:B------:R-:W-:Y:S01]  /*4b90*/  ISETP.NE.U32.AND P4, PT, R30, RZ, PT ;  /* 0x000000ff1e00720c */ /* 0x000fe20003f85070 */
[----:B------:R-:W-:Y:S01]  /*4ba0*/  IMAD.MOV.U32 R30, RZ, RZ, R86 ;  /* 0x000000ffff1e7224 */ /* 0x000fe200078e0056 */
[----:B------:R-:W-:Y:S02]  /*4bb0*/  ISETP.GE.AND P5, PT, R37, UR9, PT ;  /* 0x0000000925007c0c */ /* 0x000fe4000bfa6270 */
[----:B------:R-:W-:Y:S02]  /*4bc0*/  PLOP3.LUT P6, PT, PT, PT, UP1, 0x40, 0x4 ;  /* 0x000000000004781c */ /* 0x000fe40003fce818 */
[----:B------:R-:W-:Y:S02]  /*4bd0*/  SEL R38, RZ, 0x4, P1 ;  /* 0x00000004ff267807 */ /* 0x000fe40000800000 */
[----:B------:R-:W-:Y:S01]  /*4be0*/  ISETP.NE.U32.AND P2, PT, R28, RZ, PT ;  /* 0x000000ff1c00720c */ /* 0x000fe20003f45070 */
[----:B------:R-:W-:Y:S01]  /*4bf0*/  ULEA UR16, UR10, UR7, 0x10 ;  /* 0x000000070a107291 */ /* 0x000fe2000f8e80ff */
[----:B------:R-:W-:-:S02]  /*4c00*/  SEL R29, R29, RZ, P0 ;  /* 0x000000ff1d1d7207 */ /* 0x000fc40000000000 */
[----:B------:R-:W-:Y:S02]  /*4c10*/  PLOP3.LUT P0, PT, PT, PT, UP1, 0x40, 0x4 ;  /* 0x000000000004781c */ /* 0x000fe40003f0e818 */
[----:B------:R-:W-:Y:S01]  /*4c20*/  SEL R37, RZ, 0x4, P5 ;  /* 0x00000004ff257807 */ /* 0x000fe20002800000 */
[----:B------:R-:W-:Y:S01]  /*4c30*/  IMAD.MOV.U32 R31, RZ, RZ, R85 ;  /* 0x000000ffff1f7224 */ /* 0x000fe200078e0055 */
[----:B------:R-:W-:Y:S02]  /*4c40*/  SEL R38, R38, RZ, P6 ;  /* 0x000000ff26267207 */ /* 0x000fe40003000000 */
[----:B------:R-:W-:Y:S02]  /*4c50*/  SEL R37, R37, RZ, P0 ;  /* 0x000000ff25257207 */ /* 0x000fe40000000000 */
[----:B------:R-:W-:Y:S02]  /*4c60*/  ISETP.NE.U32.AND P3, PT, R29, RZ, PT ;  /* 0x000000ff1d00720c */ /* 0x000fe40003f65070 */
[----:B------:R-:W-:Y:S01]  /*4c70*/  ISETP.NE.U32.AND P0, PT, R38, RZ, PT ;  /* 0x000000ff2600720c */ /* 0x000fe20003f05070 */
[----:B------:R-:W-:Y:S01]  /*4c80*/  VIADD R38, R87, UR16 ;  /* 0x0000001057267c36 */ /* 0x000fe20008000000 */
[----:B------:R-:W-:-:S02]  /*4c90*/  LOP3.LUT R40, R0, 0x14, RZ, 0xfc, !PT ;  /* 0x0000001400287812 */ /* 0x000fc400078efcff */
[----:B------:R-:W-:Y:S01]  /*4ca0*/  LOP3.LUT R41, R0, 0x18, RZ, 0xfc, !PT ;  /* 0x0000001800297812 */ /* 0x000fe200078efcff */
[----:B------:R-:W-:Y:S01]  /*4cb0*/  BAR.SYNC.DEFER_BLOCKING 0x0 ;  /* 0x0000000000007b1d */ /* 0x000fe20000010000 */
[-C--:B----4-:R-:W-:Y:S02]  /*4cc0*/  LEA R28, P1, R36, R30.reuse, 0x2 ;  /* 0x0000001e241c7211 */ /* 0x090fe400078210ff */
[----:B------:R-:W-:-:S03]  /*4cd0*/  LEA R36, P5, R89, R30, 0x2 ;  /* 0x0000001e59247211 */ /* 0x000fc600078a10ff */
[----:B------:R-:W-:Y:S01]  /*4ce0*/  IMAD.X R29, R31, 0x1, R110, P1 ;  /* 0x000000011f1d7824 */ /* 0x000fe200008e066e */
[----:B------:R-:W-:Y:S01]  /*4cf0*/  ISETP.NE.U32.AND P1, PT, R37, RZ, PT ;  /* 0x000000ff2500720c */ /* 0x000fe20003f25070 */
[----:B------:R-:W-:-:S03]  /*4d00*/  IMAD.X R37, R31, 0x1, R108, P5 ;  /* 0x000000011f257824 */ /* 0x000fc600028e066c */
[----:B------:R-:W-:Y:S01]  /*4d10*/  @!PT LDS RZ, [RZ] ;  /* 0x00000000fffff984 */ /* 0x000fe20000000800 */
[----:B------:R-:W-:Y:S01]  /*4d20*/  @!PT LDS RZ, [RZ] ;  /* 0x00000000fffff984 */ /* 0x000fe20000000800 */
[----:B------:R-:W-:Y:S01]  /*4d30*/  @!PT LDS RZ, [RZ] ;  /* 0x00000000fffff984 */ /* 0x000fe20000000800 */
[----:B------:R-:W-:Y:S01]  /*4d40*/  LDGSTS.E [R38], desc[UR14][R28.64], P2 ;  /* 0x000000001c267fae */ /* 0x000fe200091a100e */
[----:B------:R-:W-:-:S03]  /*4d50*/  ISETP.GE.AND P2, PT, R40, UR9, PT ;  /* 0x0000000928007c0c */ /* 0x000fc6000bf46270 */
[----:B------:R1:W-:Y:S02]  /*4d60*/  LDGSTS.E [R38+0x1000], desc[UR14][R36.64], P4 ;  /* 0x0100000024267fae */ /* 0x0003e4000a1a100e */
[----:B-1----:R-:W-:Y:S02]  /*4d70*/  SEL R36, RZ, 0x4, P2 ;  /* 0x00000004ff247807 */ /* 0x002fe40001000000 */
[----:B------:R-:W-:Y:S02]  /*4d80*/  ISETP.GE.AND P2, PT, R41, UR9, PT ;  /* 0x0000000929007c0c */ /* 0x000fe4000bf46270 */
[----:B------:R-:W4:Y:S01]  /*4d90*/  LDL R41, [R1+0x18] ;  /* 0x0000180001297983 */ /* 0x000f220000100800 */
[----:B------:R-:W-:Y:S02]  /*4da0*/  LEA R28, P4, R88, R30, 0x2 ;  /* 0x0000001e581c7211 */ /* 0x000fe400078810ff */
[----:B------:R-:W-:Y:S02]  /*4db0*/  PLOP3.LUT P6, PT, PT, PT, UP1, 0x40, 0x4 ;  /* 0x000000000004781c */ /* 0x000fe40003fce818 */
[----:B------:R-:W-:Y:S01]  /*4dc0*/  LOP3.LUT R40, R0, 0x1c, RZ, 0xfc, !PT ;  /* 0x0000001c00287812 */ /* 0x000fe200078efcff */
[----:B------:R-:W-:Y:S01]  /*4dd0*/  IMAD.X R29, R31, 0x1, R106, P4 ;  /* 0x000000011f1d7824 */ /* 0x000fe200020e066a */
[----:B------:R-:W-:-:S02]  /*4de0*/  SEL R36, R36, RZ, P6 ;  /* 0x000000ff24247207 */ /* 0x000fc40003000000 */
[----:B------:R-:W-:Y:S02]  /*4df0*/  ISETP.GE.AND P5, PT, R40, UR9, PT ;  /* 0x0000000928007c0c */ /* 0x000fe4000bfa6270 */
[----:B------:R-:W-:Y:S01]  /*4e00*/  PLOP3.LUT P6, PT, PT, PT, UP1, 0x40, 0x4 ;  /* 0x000000000004781c */ /* 0x000fe20003fce818 */
[----:B------:R2:W-:Y:S01]  /*4e10*/  LDGSTS.E [R38+0x2000], desc[UR14][R28.64], P3 ;  /* 0x020000001c267fae */ /* 0x0005e200099a100e */
[----:B------:R-:W-:Y:S02]  /*4e20*/  SEL R37, RZ, 0x4, P2 ;  /* 0x00000004ff257807 */ /* 0x000fe40001000000 */
[----:B------:R-:W-:Y:S02]  /*4e30*/  ISETP.NE.U32.AND P2, PT, R36, RZ, PT ;  /* 0x000000ff2400720c */ /* 0x000fe40003f45070 */
[----:B------:R-:W-:Y:S02]  /*4e40*/  SEL R36, RZ, 0x4, P5 ;  /* 0x00000004ff247807 */ /* 0x000fe40002800000 */
[----:B------:R-:W-:-:S02]  /*4e50*/  SEL R37, R37, RZ, P6 ;  /* 0x000000ff25257207 */ /* 0x000fc40003000000 */
[----:B------:R-:W-:Y:S02]  /*4e60*/  PLOP3.LUT P4, PT, PT, PT, UP1, 0x40, 0x4 ;  /* 0x000000000004781c */ /* 0x000fe40003f8e818 */
[----:B------:R-:W-:Y:S02]  /*4e70*/  ISETP.NE.U32.AND P3, PT, R37, RZ, PT ;  /* 0x000000ff2500720c */ /* 0x000fe40003f65070 */
[----:B------:R-:W-:Y:S02]  /*4e80*/  SEL R37, R36, RZ, P4 ;  /* 0x000000ff24257207 */ /* 0x000fe40002000000 */
[----:B------:R-:W-:Y:S02]  /*4e90*/  IADD3 R36, P6, PT, R97, R30, RZ ;  /* 0x0000001e61247210 */ /* 0x000fe40007fde0ff */
[----:B------:R-:W-:-:S03]  /*4ea0*/  ISETP.NE.U32.AND P4, PT, R37, RZ, PT ;  /* 0x000000ff2500720c */ /* 0x000fc60003f85070 */
[----:B------:R-:W-:Y:S01]  /*4eb0*/  IMAD.X R37, R31, 0x1, R102, P6 ;  /* 0x000000011f257824 */ /* 0x000fe200030e0666 */
[C---:B------:R-:W-:Y:S02]  /*4ec0*/  LOP3.LUT R40, R0.reuse, 0x24, RZ, 0xfc, !PT ;  /* 0x0000002400287812 */ /* 0x040fe400078efcff */
[----:B------:R-:W-:Y:S02]  /*4ed0*/  PLOP3.LUT P6, PT, PT, PT, UP1, 0x40, 0x4 ;  /* 0x000000000004781c */ /* 0x000fe40003fce818 */
[----:B--2---:R-:W-:Y:S02]  /*4ee0*/  IADD3 R28, P5, PT, R39, R30, RZ ;  /* 0x0000001e271c7210 */ /* 0x004fe40007fbe0ff */
[----:B------:R-:W-:-:S03]  /*4ef0*/  LOP3.LUT R39, R0, 0x20, RZ, 0xfc, !PT ;  /* 0x0000002000277812 */ /* 0x000fc600078efcff */
[----:B------:R-:W-:-:S05]  /*4f00*/  IMAD.X R29, R31, 0x1, R104, P5 ;  /* 0x000000011f1d7824 */ /* 0x000fca00028e0668 */
[----:B------:R1:W-:Y:S01]  /*4f10*/  LDGSTS.E [R38+0x3000], desc[UR14][R28.64], P0 ;  /* 0x030000001c267fae */ /* 0x0003e200081a100e */
[----:B------:R-:W-:Y:S02]  /*4f20*/  ISETP.GE.AND P0, PT, R39, UR9, PT ;  /* 0x0000000927007c0c */ /* 0x000fe4000bf06270 */
[----:B------:R-:W-:Y:S01]  /*4f30*/  LOP3.LUT R39, R0, 0x28, RZ, 0xfc, !PT ;  /* 0x0000002800277812 */ /* 0x000fe200078efcff */
[----:B------:R2:W-:Y:S01]  /*4f40*/  LDGSTS.E [R38+0x4000], desc[UR14][R36.64], P1 ;  /* 0x0400000024267fae */ /* 0x0005e200089a100e */
[----:B------:R-:W-:Y:S02]  /*4f50*/  ISETP.GE.AND P1, PT, R40, UR9, PT ;  /* 0x0000000928007c0c */ /* 0x000fe4000bf26270 */
[----:B------:R-:W-:Y:S02]  /*4f60*/  PLOP3.LUT P5, PT, PT, PT, UP1, 0x40, 0x4 ;  /* 0x000000000004781c */ /* 0x000fe40003fae818 */
[----:B-1----:R-:W-:Y:S02]  /*4f70*/  SEL R28, RZ, 0x4, P0 ;  /* 0x00000004ff1c7807 */ /* 0x002fe40000000000 */
[----:B------:R-:W-:-:S02]  /*4f80*/  ISETP.GE.AND P0, PT, R39, UR9, PT ;  /* 0x0000000927007c0c */ /* 0x000fc4000bf06270 */
[----:B------:R-:W-:Y:S02]  /*4f90*/  LOP3.LUT R39, R0, 0x2c, RZ, 0xfc, !PT ;  /* 0x0000002c00277812 */ /* 0x000fe400078efcff */
[----:B------:R-:W-:Y:S02]  /*4fa0*/  SEL R29, RZ, 0x4, P1 ;  /* 0x00000004ff1d7807 */ /* 0x000fe40000800000 */
[----:B------:R-:W-:Y:S02]  /*4fb0*/  SEL R28, R28, RZ, P6 ;  /* 0x000000ff1c1c7207 */ /* 0x000fe40003000000 */
[----:B------:R-:W-:Y:S02]  /*4fc0*/  ISETP.GE.AND P1, PT, R39, UR9, PT ;  /* 0x0000000927007c0c */ /* 0x000fe4000bf26270 */
[----:B--2---:R-:W-:Y:S02]  /*4fd0*/  SEL R37, RZ, 0x4, P0 ;  /* 0x00000004ff257807 */ /* 0x004fe40000000000 */
[----:B------:R-:W-:-:S02]  /*4fe0*/  SEL R29, R29, RZ, P5 ;  /* 0x000000ff1d1d7207 */ /* 0x000fc40002800000 */
[----:B------:R-:W-:Y:S02]  /*4ff0*/  PLOP3.LUT P6, PT, PT, PT, UP1, 0x40, 0x4 ;  /* 0x000000000004781c */ /* 0x000fe40003fce818 */
[----:B------:R-:W-:Y:S02]  /*5000*/  ISETP.NE.U32.AND P5, PT, R28, RZ, PT ;  /* 0x000000ff1c00720c */ /* 0x000fe40003fa5070 */
[----:B------:R-:W-:Y:S02]  /*5010*/  PLOP3.LUT P0, PT, PT, PT, UP1, 0x40, 0x4 ;  /* 0x000000000004781c */ /* 0x000fe40003f0e818 */
[----:B------:R-:W-:Y:S02]  /*5020*/  SEL R36, RZ, 0x4, P1 ;  /* 0x00000004ff247807 */ /* 0x000fe40000800000 */
[----:B------:R-:W-:Y:S02]  /*5030*/  IADD3 R28, P1, PT, R95, R30, RZ ;  /* 0x0000001e5f1c7210 */ /* 0x000fe40007f3e0ff */
[----:B------:R-:W-:-:S02]  /*5040*/  SEL R37, R37, RZ, P6 ;  /* 0x000000ff25257207 */ /* 0x000fc40003000000 */
[----:B------:R-:W-:Y:S02]  /*5050*/  SEL R36, R36, RZ, P0 ;  /* 0x000000ff24247207 */ /* 0x000fe40000000000 */
[----:B------:R-:W-:Y:S01]  /*5060*/  ISETP.NE.U32.AND P6, PT, R29, RZ, PT ;  /* 0x000000ff1d00720c */ /* 0x000fe20003fc5070 */
[----:B------:R-:W-:Y:S01]  /*5070*/  IMAD.X R29, R31, 0x1, R100, P1 ;  /* 0x000000011f1d7824 */ /* 0x000fe200008e0664 */
[----:B------:R-:W-:Y:S02]  /*5080*/  ISETP.NE.U32.AND P1, PT, R37, RZ, PT ;  /* 0x000000ff2500720c */ /* 0x000fe40003f25070 */
[----:B------:R-:W-:Y:S01]  /*5090*/  ISETP.NE.U32.AND P0, PT, R36, RZ, PT ;  /* 0x000000ff2400720c */ /* 0x000fe20003f05070 */
[----:B------:R-:W-:Y:S01]  /*50a0*/  IMAD.WIDE R36, R111, 0x4, R30 ;  /* 0x000000046f247825 */ /* 0x000fe200078e021e */
[----:B------:R1:W-:Y:S01]  /*50b0*/  LDGSTS.E [R38+0x5000], desc[UR14][R28.64], P2 ;  /* 0x050000001c267fae */ /* 0x0003e200091a100e */
[----:B------:R-:W-:-:S03]  /*50c0*/  LOP3.LUT R40, R0, 0x30, RZ, 0xfc, !PT ;  /* 0x0000003000287812 */ /* 0x000fc600078efcff */
[----:B------:R2:W-:Y:S01]  /*50d0*/  LDGSTS.E [R38+0x6000], desc[UR14][R36.64], P3 ;  /* 0x0600000024267fae */ /* 0x0005e200099a100e */
[----:B------:R-:W-:Y:S02]  /*50e0*/  LOP3.LUT R39, R0, 0x34, RZ, 0xfc, !PT ;  /* 0x0000003400277812 */ /* 0x000fe400078efcff */
[----:B------:R-:W-:Y:S01]  /*50f0*/  ISETP.GE.AND P2, PT, R40, UR9, PT ;  /* 0x0000000928007c0c */ /* 0x000fe2000bf46270 */
[----:B-1----:R-:W-:-:S04]  /*5100*/  IMAD.WIDE R28, R113, 0x4, R30 ;  /* 0x00000004711c7825 */ /* 0x002fc800078e021e */
[--C-:B--2---:R-:W-:Y:S01]  /*5110*/  IMAD.WIDE R36, R115, 0x4, R30.reuse ;  /* 0x0000000473247825 */ /* 0x104fe200078e021e */
[----:B------:R1:W-:Y:S01]  /*5120*/  LDGSTS.E [R38+0x7000], desc[UR14][R28.64], P4 ;  /* 0x070000001c267fae */ /* 0x0003e2000a1a100e */
[----:B------:R-:W-:Y:S02]  /*5130*/  ISETP.GE.AND P3, PT, R39, UR9, PT ;  /* 0x0000000927007c0c */ /* 0x000fe4000bf66270 */
[----:B------:R-:W-:Y:S01]  /*5140*/  PLOP3.LUT P4, PT, PT, PT, UP1, 0x40, 0x4 ;  /* 0x000000000004781c */ /* 0x000fe20003f8e818 */
[----:B------:R2:W-:Y:S01]  /*5150*/  LDGSTS.E [R38+0x8000], desc[UR14][R36.64], P5 ;  /* 0x0800000024267fae */ /* 0x0005e2000a9a100e */
[----:B------:R-:W-:Y:S01]  /*5160*/  LOP3.LUT R39, R0, 0x38, RZ, 0xfc, !PT ;  /* 0x0000003800277812 */ /* 0x000fe200078efcff */
[----:B-1----:R-:W-:Y:S01]  /*5170*/  IMAD.WIDE R28, R117, 0x4, R30 ;  /* 0x00000004751c7825 */ /* 0x002fe200078e021e */
[----:B------:R-:W-:Y:S02]  /*5180*/  PLOP3.LUT P5, PT, PT, PT, UP1, 0x40, 0x4 ;  /* 0x000000000004781c */ /* 0x000fe40003fae818 */
[----:B--2---:R-:W-:-:S02]  /*5190*/  SEL R36, RZ, 0x4, P2 ;  /* 0x00000004ff247807 */ /* 0x004fc40001000000 */
[----:B------:R1:W-:Y:S01]  /*51a0*/  LDGSTS.E [R38+0x9000], desc[UR14][R28.64], P6 ;  /* 0x090000001c267fae */ /* 0x0003e2000b1a100e */
[----:B------:R-:W-:Y:S02]  /*51b0*/  SEL R37, RZ, 0x4, P3 ;  /* 0x00000004ff257807 */ /* 0x000fe40001800000 */
[----:B------:R-:W-:Y:S02]  /*51c0*/  SEL R36, R36, RZ, P4 ;  /* 0x000000ff24247207 */ /* 0x000fe40002000000 */
[----:B------:R-:W-:Y:S02]  /*51d0*/  ISETP.GE.AND P2, PT, R39, UR9, PT ;  /* 0x0000000927007c0c */ /* 0x000fe4000bf46270 */
[----:B------:R-:W-:Y:S01]  /*51e0*/  LOP3.LUT R39, R0, 0x3c, RZ, 0xfc, !PT ;  /* 0x0000003c00277812 */ /* 0x000fe200078efcff */
[----:B-1----:R-:W-:Y:S01]  /*51f0*/  IMAD.WIDE R28, R119, 0x4, R30 ;  /* 0x00000004771c7825 */ /* 0x002fe200078e021e */
[----:B------:R-:W-:Y:S02]  /*5200*/  SEL R37, R37, RZ, P5 ;  /* 0x000000ff25257207 */ /* 0x000fe40002800000 */
[----:B------:R-:W-:-:S02]  /*5210*/  ISETP.NE.U32.AND P5, PT, R36, RZ, PT ;  /* 0x000000ff2400720c */ /* 0x000fc40003fa5070 */
[----:B------:R1:W-:Y:S01]  /*5220*/  LDGSTS.E [R38+0xa000], desc[UR14][R28.64], P1 ;  /* 0x0a0000001c267fae */ /* 0x0003e200089a100e */
[----:B------:R-:W-:Y:S02]  /*5230*/  PLOP3.LUT P3, PT, PT, PT, UP1, 0x40, 0x4 ;  /* 0x000000000004781c */ /* 0x000fe40003f6e818 */
[----:B------:R-:W-:Y:S02]  /*5240*/  SEL R36, RZ, 0x4, P2 ;  /* 0x00000004ff247807 */ /* 0x000fe40001000000 */
[----:B------:R-:W-:Y:S02]  /*5250*/  ISETP.GE.AND P1, PT, R39, UR9, PT ;  /* 0x0000000927007c0c */ /* 0x000fe4000bf26270 */
[----:B------:R-:W-:Y:S02]  /*5260*/  LOP3.LUT R39, R0, 0x2, RZ, 0xfc, !PT ;  /* 0x0000000200277812 */ /* 0x000fe400078efcff */
[----:B------:R-:W-:Y:S02]  /*5270*/  ISETP.NE.U32.AND P2, PT, R37, RZ, PT ;  /* 0x000000ff2500720c */ /* 0x000fe40003f45070 */
[----:B------:R-:W-:Y:S01]  /*5280*/  SEL R36, R36, RZ, P3 ;  /* 0x000000ff24247207 */ /* 0x000fe20001800000 */
[----:B-1----:R-:W-:Y:S01]  /*5290*/  IMAD.WIDE R28, R121, 0x4, R30 ;  /* 0x00000004791c7825 */ /* 0x002fe200078e021e */
[----:B------:R-:W-:-:S02]  /*52a0*/  SEL R37, RZ, 0x4, P1 ;  /* 0x00000004ff257807 */ /* 0x000fc40000800000 */
[----:B------:R-:W-:Y:S02]  /*52b0*/  PLOP3.LUT P3, PT, PT, PT, UP1, 0x40, 0x4 ;  /* 0x000000000004781c */ /* 0x000fe40003f6e818 */
[----:B------:R-:W-:Y:S01]  /*52c0*/  ISETP.GE.AND P1, PT, R39, UR9, PT ;  /* 0x0000000927007c0c */ /* 0x000fe2000bf26270 */
[----:B------:R1:W-:Y:S01]  /*52d0*/  LDGSTS.E [R38+0xb000], desc[UR14][R28.64], P0 ;  /* 0x0b0000001c267fae */ /* 0x0003e200081a100e */
[----:B------:R-:W-:Y:S02]  /*52e0*/  LOP3.LUT R39, R0, 0x6, RZ, 0xfc, !PT ;  /* 0x0000000600277812 */ /* 0x000fe400078efcff */
[----:B------:R-:W-:Y:S02]  /*52f0*/  SEL R37, R37, RZ, P3 ;  /* 0x000000ff25257207 */ /* 0x000fe40001800000 */
[----:B------:R-:W-:Y:S02]  /*5300*/  ISETP.NE.U32.AND P4, PT, R36, RZ, PT ;  /* 0x000000ff2400720c */ /* 0x000fe40003f85070 */
[----:B------:R-:W-:-:S02]  /*5310*/  ISETP.GE.AND P3, PT, R39, UR9, PT ;  /* 0x0000000927007c0c */ /* 0x000fc4000bf66270 */
[----:B------:R-:W-:Y:S02]  /*5320*/  PLOP3.LUT P0, PT, PT, PT, UP1, 0x40, 0x4 ;  /* 0x000000000004781c */ /* 0x000fe40003f0e818 */
[----:B------:R-:W-:Y:S01]  /*5330*/  SEL R36, RZ, 0x4, P1 ;  /* 0x00000004ff247807 */ /* 0x000fe20000800000 */
[----:B-1----:R-:W-:Y:S01]  /*5340*/  IMAD.WIDE R28, R123, 0x4, R30 ;  /* 0x000000047b1c7825 */ /* 0x002fe200078e021e */
[----:B------:R-:W-:Y:S02]  /*5350*/  LOP3.LUT R39, R0, 0xa, RZ, 0xfc, !PT ;  /* 0x0000000a00277812 */ /* 0x000fe400078efcff */
[----:B------:R-:W-:Y:S02]  /*5360*/  ISETP.NE.U32.AND P6, PT, R37, RZ, PT ;  /* 0x000000ff2500720c */ /* 0x000fe40003fc5070 */
[----:B------:R-:W-:Y:S01]  /*5370*/  PLOP3.LUT P1, PT, PT, PT, UP1, 0x40, 0x4 ;  /* 0x000000000004781c */ /* 0x000fe20003f2e818 */
[----:B------:R1:W-:Y:S01]  /*5380*/  LDGSTS.E [R38+0xc000], desc[UR14][R28.64], P5 ;  /* 0x0c0000001c267fae */ /* 0x0003e2000a9a100e */
[----:B------:R-:W-:-:S02]  /*5390*/  SEL R37, RZ, 0x4, P3 ;  /* 0x00000004ff257807 */ /* 0x000fc40001800000 */
[----:B------:R-:W-:Y:S02]  /*53a0*/  SEL R36, R36, RZ, P0 ;  /* 0x000000ff24247207 */ /* 0x000fe40000000000 */
[----:B------:R-:W-:Y:S02]  /*53b0*/  ISETP.GE.AND P0, PT, R39, UR9, PT ;  /* 0x0000000927007c0c */ /* 0x000fe4000bf06270 */
[----:B------:R-:W-:Y:S02]  /*53c0*/  LOP3.LUT R40, R0, 0xe, RZ, 0xfc, !PT ;  /* 0x0000000e00287812 */ /* 0x000fe400078efcff */
[----:B------:R-:W-:Y:S01]  /*53d0*/  SEL R37, R37, RZ, P1 ;  /* 0x000000ff25257207 */ /* 0x000fe20000800000 */
[----:B-1----:R-:W-:Y:S01]  /*53e0*/  IMAD.WIDE R28, R125, 0x4, R30 ;  /* 0x000000047d1c7825 */ /* 0x002fe200078e021e */
[----:B------:R-:W-:Y:S02]  /*53f0*/  PLOP3.LUT P5, PT, PT, PT, UP1, 0x40, 0x4 ;  /* 0x000000000004781c */ /* 0x000fe40003fae818 */
[----:B------:R-:W-:-:S02]  /*5400*/  SEL R39, RZ, 0x4, P0 ;  /* 0x00000004ff277807 */ /* 0x000fc40000000000 */
[----:B------:R-:W-:Y:S01]  /*5410*/  ISETP.GE.AND P0, PT, R40, UR9, PT ;  /* 0x0000000928007c0c */ /* 0x000fe2000bf06270 */
[----:B------:R3:W-:Y:S01]  /*5420*/  LDGSTS.E [R38+0xd000], desc[UR14][R28.64], P2 ;  /* 0x0d0000001c267fae */ /* 0x0007e200091a100e */
[----:B------:R-:W-:Y:S02]  /*5430*/  ISETP.NE.U32.AND P3, PT, R36, RZ, PT ;  /* 0x000000ff2400720c */ /* 0x000fe40003f65070 */
[----:B------:R-:W-:Y:S01]  /*5440*/  ISETP.NE.U32.AND P1, PT, R37, RZ, PT ;  /* 0x000000ff2500720c */ /* 0x000fe20003f25070 */
[--C-:B-----5:R-:W-:Y:S01]  /*5450*/  IMAD.WIDE R36, R43, 0x4, R30.reuse ;  /* 0x000000042b247825 */ /* 0x120fe200078e021e */
[----:B------:R-:W-:Y:S02]  /*5460*/  SEL R39, R39, RZ, P5 ;  /* 0x000000ff27277207 */ /* 0x000fe40002800000 */
[----:B------:R-:W-:Y:S02]  /*5470*/  PLOP3.LUT P5, PT, PT, PT, UP1, 0x40, 0x4 ;  /* 0x000000000004781c */ /* 0x000fe40003fae818 */
[----:B------:R-:W-:Y:S01]  /*5480*/  SEL R40, RZ, 0x4, P0 ;  /* 0x00000004ff287807 */ /* 0x000fe20000000000 */
[----:B------:R1:W-:Y:S01]  /*5490*/  LDGSTS.E [R38+0xe000], desc[UR14][R36.64], P4 ;  /* 0x0e00000024267fae */ /* 0x0003e2000a1a100e */
[----:B---3--:R-:W-:Y:S01]  /*54a0*/  IMAD.WIDE R28, R42, 0x4, R30 ;  /* 0x000000042a1c7825 */ /* 0x008fe200078e021e */
[----:B------:R-:W-:-:S02]  /*54b0*/  LOP3.LUT R42, R0, 0x16, RZ, 0xfc, !PT ;  /* 0x00000016002a7812 */ /* 0x000fc400078efcff */
[----:B------:R-:W-:Y:S02]  /*54c0*/  LOP3.LUT R43, R0, 0x12, RZ, 0xfc, !PT ;  /* 0x00000012002b7812 */ /* 0x000fe400078efcff */
[----:B------:R-:W-:Y:S01]  /*54d0*/  SEL R40, R40, RZ, P5 ;  /* 0x000000ff28287207 */ /* 0x000fe20002800000 */
[----:B------:R2:W-:Y:S01]  /*54e0*/  LDGSTS.E [R38+0xf000], desc[UR14][R28.64], P6 ;  /* 0x0f0000001c267fae */ /* 0x0005e2000b1a100e */
[----:B------:R-:W-:Y:S02]  /*54f0*/  ISETP.GE.AND P4, PT, R42, UR9, PT ;  /* 0x000000092a007c0c */ /* 0x000fe4000bf86270 */
[----:B------:R-:W-:Y:S02]  /*5500*/  LOP3.LUT R42, R87, 0x40, RZ, 0x3c, !PT ;  /* 0x00000040572a7812 */ /* 0x000fe400078e3cff */
[----:B-1----:R-:W-:Y:S02]  /*5510*/  LEA R36, P5, R90, R30, 0x2 ;  /* 0x0000001e5a247211 */ /* 0x002fe400078a10ff */
[----:B------:R-:W-:-:S02]  /*5520*/  ISETP.GE.AND P6, PT, R43, UR9, PT ;  /* 0x000000092b007c0c */ /* 0x000fc4000bfc6270 */
[----:B------:R-:W-:Y:S01]  /*5530*/  ISETP.NE.U32.AND P0, PT, R40, RZ, PT ;  /* 0x000000ff2800720c */ /* 0x000fe20003f05070 */
[----:B------:R-:W-:Y:S01]  /*5540*/  IMAD.X R37, R31, 0x1, R109, P5 ;  /* 0x000000011f257824 */ /* 0x000fe200028e066d */
[----:B------:R-:W-:Y:S01]  /*5550*/  ISETP.NE.U32.AND P2, PT, R39, RZ, PT ;  /* 0x000000ff2700720c */ /* 0x000fe20003f45070 */
[----:B------:R-:W-:Y:S01]  /*5560*/  VIADD R40, R42, UR16 ;  /* 0x000000102a287c36 */ /* 0x000fe20008000000 */
[----:B--2---:R-:W-:Y:S01]  /*5570*/  SEL R38, RZ, 0x4, P6 ;  /* 0x00000004ff267807 */ /* 0x004fe20003000000 */
[----:B------:R-:W2:Y:S01]  /*5580*/  LDL R43, [R1] ;  /* 0x00000000012b7983 */ /* 0x000ea20000100800 */
[----:B------:R-:W-:Y:S02]  /*5590*/  SEL R29, RZ, 0x4, P4 ;  /* 0x00000004ff1d7807 */ /* 0x000fe40002000000 */
[----:B------:R-:W-:Y:S01]  /*55a0*/  PLOP3.LUT P5, PT, PT, PT, UP1, 0x40, 0x4 ;  /* 0x000000000004781c */ /* 0x000fe20003fae818 */
[----:B------:R1:W-:Y:S01]  /*55b0*/  LDGSTS.E [R40+0x800], desc[UR14][R36.64], P3 ;  /* 0x0080000024287fae */ /* 0x0003e200099a100e */
[----:B------:R-:W-:-:S02]  /*55c0*/  PLOP3.LUT P6, PT, PT, PT, UP1, 0x40, 0x4 ;  /* 0x000000000004781c */ /* 0x000fc40003fce818 */
[----:B------:R-:W-:Y:S02]  /*55d0*/  LEA R28, P4, R91, R30, 0x2 ;  /* 0x0000001e5b1c7211 */ /* 0x000fe400078810ff */
[----:B------:R-:W-:Y:S02]  /*55e0*/  SEL R38, R38, RZ, P5 ;  /* 0x000000ff26267207 */ /* 0x000fe40002800000 */
[----:B-1----:R-:W-:Y:S01]  /*55f0*/  SEL R37, R29, RZ, P6 ;  /* 0x000000ff1d257207 */ /* 0x002fe20003000000 */
[----:B------:R-:W-:-:S03]  /*5600*/  IMAD.X R29, R31, 0x1, R107, P4 ;  /* 0x000000011f1d7824 */ /* 0x000fc600020e066b */
[----:B------:R-:W-:Y:S02]  /*5610*/  ISETP.NE.U32.AND P4, PT, R37, RZ, PT ;  /* 0x000000ff2500720c */ /* 0x000fe40003f85070 */
[----:B------:R1:W-:Y:S01]  /*5620*/  LDGSTS.E [R40+0x1800], desc[UR14][R28.64], P1 ;  /* 0x018000001c287fae */ /* 0x0003e200089a100e */
[----:B----4-:R-:W-:-:S05]  /*5630*/  IADD3 R36, P5, PT, R41, R30, RZ ;  /* 0x0000001e29247210 */ /* 0x010fca0007fbe0ff */
[C---:B------:R-:W-:Y:S01]  /*5640*/  IMAD.X R37, R31.reuse, 0x1, R105, P5 ;  /* 0x000000011f257824 */ /* 0x040fe200028e0669 */
[----:B-1----:R-:W-:Y:S02]  /*5650*/  IADD3 R28, P5, PT, R98, R30, RZ ;  /* 0x0000001e621c7210 */ /* 0x002fe40007fbe0ff */
[----:B------:R-:W-:Y:S02]  /*5660*/  LOP3.LUT R41, R0, 0x1a, RZ, 0xfc, !PT ;  /* 0x0000001a00297812 */ /* 0x000fe400078efcff */
[----:B------:R-:W-:Y:S01]  /*5670*/  LDGSTS.E [R40+0x2800], desc[UR14][R36.64], P2 ;  /* 0x0280000024287fae */ /* 0x000fe200091a100e */
[----:B------:R-:W-:Y:S01]  /*5680*/  IMAD.X R29, R31, 0x1, R103, P5 ;  /* 0x000000011f1d7824 */ /* 0x000fe200028e0667 */
[----:B------:R-:W-:Y:S02]  /*5690*/  ISETP.NE.U32.AND P3, PT, R38, RZ, PT ;  /* 0x000000ff2600720c */ /* 0x000fe40003f65070 */
[----:B------:R-:W-:Y:S02]  /*56a0*/  ISETP.GE.AND P1, PT, R41, UR9, PT ;  /* 0x0000000929007c0c */ /* 0x000fe4000bf26270 */
[----:B------:R1:W-:Y:S01]  /*56b0*/  LDGSTS.E [R40+0x3800], desc[UR14][R28.64], P0 ;  /* 0x038000001c287fae */ /* 0x0003e200081a100e */
[----:B------:R-:W-:-:S02]  /*56c0*/  LOP3.LUT R41, R0, 0x22, RZ, 0xfc, !PT ;  /* 0x0000002200297812 */ /* 0x000fc400078efcff */
[----:B------:R-:W-:Y:S02]  /*56d0*/  LOP3.LUT R42, R0, 0x1e, RZ, 0xfc, !PT ;  /* 0x0000001e002a7812 */ /* 0x000fe400078efcff */
[----:B------:R-:W-:Y:S02]  /*56e0*/  ISETP.GE.AND P2, PT, R41, UR9, PT ;  /* 0x0000000929007c0c */ /* 0x000fe4000bf46270 */
[----:B-1----:R-:W-:Y:S02]  /*56f0*/  IADD3 R28, P0, PT, R96, R30, RZ ;  /* 0x0000001e601c7210 */ /* 0x002fe40007f1e0ff */
[----:B------:R-:W-:-:S03]  /*5700*/  LOP3.LUT R41, R0, 0x26, RZ, 0xfc, !PT ;  /* 0x0000002600297812 */ /* 0x000fc600078efcff */
[----:B------:R-:W-:Y:S01]  /*5710*/  IMAD.X R29, R31, 0x1, R101, P0 ;  /* 0x000000011f1d7824 */ /* 0x000fe200000e0665 */
[----:B------:R-:W-:Y:S02]  /*5720*/  SEL R36, RZ, 0x4, P1 ;  /* 0x00000004ff247807 */ /* 0x000fe40000800000 */
[----:B------:R-:W-:Y:S02]  /*5730*/  ISETP.GE.AND P1, PT, R42, UR9, PT ;  /* 0x000000092a007c0c */ /* 0x000fe4000bf26270 */
[----:B------:R1:W-:Y:S01]  /*5740*/  LDGSTS.E [R40+0x4800], desc[UR14][R28.64], P3 ;  /* 0x048000001c287fae */ /* 0x0003e200099a100e */
[----:B------:R-:W-:-:S03]  /*5750*/  ISETP.GE.AND P3, PT, R41, UR9, PT ;  /* 0x0000000929007c0c */ /* 0x000fc6000bf66270 */
[----:B------:R-:W3:Y:S04]  /*5760*/  LDL R42, [R1+0x8] ;  /* 0x00000800012a7983 */ /* 0x000ee80000100800 */
[----:B------:R-:W4:Y:S01]  /*5770*/  LDL R41, [R1+0x10] ;  /* 0x0000100001297983 */ /* 0x000f220000100800 */
[----:B------:R-:W-:Y:S02]  /*5780*/  PLOP3.LUT P6, PT, PT, PT, UP1, 0x40, 0x4 ;  /* 0x000000000004781c */ /* 0x000fe40003fce818 */
[----:B------:R-:W-:Y:S02]  /*5790*/  SEL R37, RZ, 0x4, P1 ;  /* 0x00000004ff257807 */ /* 0x000fe40000800000 */
[----:B------:R-:W-:Y:S02]  /*57a0*/  SEL R36, R36, RZ, P6 ;  /* 0x000000ff24247207 */ /* 0x000fe40003000000 */
[----:B------:R-:W-:-:S02]  /*57b0*/  PLOP3.LUT P6, PT, PT, PT, UP1, 0x40, 0x4 ;  /* 0x000000000004781c */ /* 0x000fc40003fce818 */
[----:B------:R-:W-:Y:S02]  /*57c0*/  ISETP.NE.U32.AND P1, PT, R36, RZ, PT ;  /* 0x000000ff2400720c */ /* 0x000fe40003f25070 */
[----:B------:R-:W-:Y:S02]  /*57d0*/  SEL R37, R37, RZ, P6 ;  /* 0x000000ff25257207 */ /* 0x000fe40003000000 */
[----:B------:R-:W-:Y:S02]  /*57e0*/  PLOP3.LUT P5, PT, PT, PT, UP1, 0x40, 0x4 ;  /* 0x000000000004781c */ /* 0x000fe40003fae818 */
[----:B------:R-:W-:Y:S02]  /*57f0*/  SEL R36, RZ, 0x4, P2 ;  /* 0x00000004ff247807 */ /* 0x000fe40001000000 */
[----:B------:R-:W-:Y:S02]  /*5800*/  ISETP.NE.U32.AND P2, PT, R37, RZ, PT ;  /* 0x000000ff2500720c */ /* 0x000fe40003f45070 */
[----:B------:R-:W-:-:S02]  /*5810*/  SEL R37, R36, RZ, P5 ;  /* 0x000000ff24257207 */ /* 0x000fc40002800000 */
[----:B------:R-:W-:Y:S02]  /*5820*/  IADD3 R36, P5, PT, R94, R30, RZ ;  /* 0x0000001e5e247210 */ /* 0x000fe40007fbe0ff */
[----:B------:R-:W-:-:S03]  /*5830*/  ISETP.NE.U32.AND P0, PT, R37, RZ, PT ;  /* 0x000000ff2500720c */ /* 0x000fc60003f05070 */
[----:B------:R-:W-:Y:S01]  /*5840*/  IMAD.X R37, R31, 0x1, R99, P5 ;  /* 0x000000011f257824 */ /* 0x000fe200028e0663 */
[C---:B------:R-:W-:Y:S02]  /*5850*/  LOP3.LUT R39, R0.reuse, 0x2a, RZ, 0xfc, !PT ;  /* 0x0000002a00277812 */ /* 0x040fe400078efcff */
[----:B------:R-:W-:Y:S01]  /*5860*/  LOP3.LUT R38, R0, 0x2e, RZ, 0xfc, !PT ;  /* 0x0000002e00267812 */ /* 0x000fe200078efcff */
[----:B------:R-:W5:Y:S01]  /*5870*/  S2R R63, SR_TID.X ;  /* 0x00000000003f7919 */ /* 0x000f620000002100 */
[----:B-1----:R-:W-:Y:S02]  /*5880*/  SEL R29, RZ, 0x4, P3 ;  /* 0x00000004ff1d7807 */ /* 0x002fe40001800000 */
[----:B------:R-:W-:Y:S01]  /*5890*/  ISETP.GE.AND P3, PT, R38, UR9, PT ;  /* 0x0000000926007c0c */ /* 0x000fe2000bf66270 */
[----:B------:R1:W-:Y:S01]  /*58a0*/  LDGSTS.E [R40+0x5800], desc[UR14][R36.64], P4 ;  /* 0x0580000024287fae */ /* 0x0003e2000a1a100e */
[----:B------:R-:W-:Y:S02]  /*58b0*/  ISETP.GE.AND P4, PT, R39, UR9, PT ;  /* 0x0000000927007c0c */ /* 0x000fe4000bf86270 */
[----:B------:R-:W-:-:S02]  /*58c0*/  LOP3.LUT R38, R0, 0x32, RZ, 0xfc, !PT ;  /* 0x0000003200267812 */ /* 0x000fc400078efcff */
[----:B------:R-:W-:Y:S02]  /*58d0*/  PLOP3.LUT P5, PT, PT, PT, UP1, 0x40, 0x4 ;  /* 0x000000000004781c */ /* 0x000fe40003fae818 */
[----:B------:R-:W-:Y:S02]  /*58e0*/  PLOP3.LUT P6, PT, PT, PT, UP1, 0x40, 0x4 ;  /* 0x000000000004781c */ /* 0x000fe40003fce818 */
[----:B------:R-:W-:Y:S02]  /*58f0*/  SEL R28, RZ, 0x4, P4 ;  /* 0x00000004ff1c7807 */ /* 0x000fe40002000000 */
[----:B------:R-:W-:Y:S02]  /*5900*/  ISETP.GE.AND P4, PT, R38, UR9, PT ;  /* 0x0000000926007c0c */ /* 0x000fe4000bf86270 */
[----:B------:R-:W-:Y:S02]  /*5910*/  SEL R29, R29, RZ, P5 ;  /* 0x000000ff1d1d7207 */ /* 0x000fe40002800000 */
[----:B------:R-:W-:-:S02]  /*5920*/  LOP3.LUT R39, R0, 0x36, RZ, 0xfc, !PT ;  /* 0x0000003600277812 */ /* 0x000fc400078efcff */
[----:B------:R-:W-:Y:S02]  /*5930*/  PLOP3.LUT P5, PT, PT, PT, UP1, 0x40, 0x4 ;  /* 0x000000000004781c */ /* 0x000fe40003fae818 */
[----:B-1----:R-:W-:Y:S02]  /*5940*/  SEL R36, RZ, 0x4, P3 ;  /* 0x00000004ff247807 */ /* 0x002fe40001800000 */
[----:B------:R-:W-:Y:S02]  /*5950*/  SEL R28, R28, RZ, P6 ;  /* 0x000000ff1c1c7207 */ /* 0x000fe40003000000 */
[----:B------:R-:W-:Y:S02]  /*5960*/  SEL R38, RZ, 0x4, P4 ;  /* 0x00000004ff267807 */ /* 0x000fe40002000000 */
[----:B------:R-:W-:Y:S02]  /*5970*/  ISETP.GE.AND P4, PT, R39, UR9, PT ;  /* 0x0000000927007c0c */ /* 0x000fe4000bf86270 */
[----:B------:R-:W-:-:S02]  /*5980*/  SEL R36, R36, RZ, P5 ;  /* 0x000000ff24247207 */ /* 0x000fc40002800000 */
[----:B------:R-:W-:Y:S02]  /*5990*/  ISETP.NE.U32.AND P3, PT, R29, RZ, PT ;  /* 0x000000ff1d00720c */ /* 0x000fe40003f65070 */
[----:B------:R-:W-:Y:S01]  /*59a0*/  ISETP.NE.U32.AND P5, PT, R28, RZ, PT ;  /* 0x000000ff1c00720c */ /* 0x000fe20003fa5070 */
[--C-:B------:R-:W-:Y:S01]  /*59b0*/  IMAD.WIDE R28, R112, 0x4, R30.reuse ;  /* 0x00000004701c7825 */ /* 0x100fe200078e021e */
[----:B------:R-:W-:Y:S02]  /*59c0*/  SEL R39, RZ, 0x4, P4 ;  /* 0x00000004ff277807 */ /* 0x000fe40002000000 */
[----:B------:R-:W-:Y:S01]  /*59d0*/  ISETP.NE.U32.AND P4, PT, R36, RZ, PT ;  /* 0x000000ff2400720c */ /* 0x000fe20003f85070 */
[----:B------:R-:W-:Y:S01]  /*59e0*/  IMAD.WIDE R36, R114, 0x4, R30 ;  /* 0x0000000472247825 */ /* 0x000fe200078e021e */
[----:B------:R1:W-:Y:S01]  /*59f0*/  LDGSTS.E [R40+0x6800], desc[UR14][R28.64], P1 ;  /* 0x068000001c287fae */ /* 0x0003e200089a100e */
[----:B------:R-:W-:Y:S01]  /*5a00*/  HMMA.1688.F32.TF32 R52, R72, R54, R56 ;  /* 0x000000364834723c */ /* 0x000fe20000081038 */
[----:B------:R-:W-:-:S02]  /*5a10*/  LOP3.LUT R57, R0, 0x3a, RZ, 0xfc, !PT ;  /* 0x0000003a00397812 */ /* 0x000fc400078efcff */
[----:B------:R5:W-:Y:S01]  /*5a20*/  LDGSTS.E [R40+0x7800], desc[UR14][R36.64], P2 ;  /* 0x0780000024287fae */ /* 0x000be200091a100e */
[----:B------:R-:W-:Y:S02]  /*5a30*/  PLOP3.LUT P6, PT, PT, PT, UP1, 0x40, 0x4 ;  /* 0x000000000004781c */ /* 0x000fe40003fce818 */
[----:B------:R-:W-:Y:S01]  /*5a40*/  LOP3.LUT R56, R0, 0x3e, RZ, 0xfc, !PT ;  /* 0x0000003e00387812 */ /* 0x000fe200078efcff */
[----:B-1----:R-:W-:-:S04]  /*5a50*/  IMAD.WIDE R28, R116, 0x4, R30 ;  /* 0x00000004741c7825 */ /* 0x002fc800078e021e */
[----:B-----5:R-:W-:Y:S01]  /*5a60*/  IMAD.WIDE R36, R118, 0x4, R30 ;  /* 0x0000000476247825 */ /* 0x020fe200078e021e */
[----:B------:R1:W-:Y:S01]  /*5a70*/  LDGSTS.E [R40+0x8800], desc[UR14][R28.64], P0 ;  /* 0x088000001c287fae */ /* 0x0003e200081a100e */
[----:B------:R-:W-:Y:S02]  /*5a80*/  ISETP.GE.AND P0, PT, R57, UR9, PT ;  /* 0x0000000939007c0c */ /* 0x000fe4000bf06270 */
[----:B------:R-:W-:Y:S01]  /*5a90*/  SEL R38, R38, RZ, P6 ;  /* 0x000000ff26267207 */ /* 0x000fe20003000000 */
[----:B------:R5:W-:Y:S01]  /*5aa0*/  LDGSTS.E [R40+0x9800], desc[UR14][R36.64], P3 ;  /* 0x0980000024287fae */ /* 0x000be200099a100e */
[----:B------:R-:W-:Y:S02]  /*5ab0*/  PLOP3.LUT P6, PT, PT, PT, UP1, 0x40, 0x4 ;  /* 0x000000000004781c */ /* 0x000fe40003fce818 */
[----:B------:R-:W-:Y:S02]  /*5ac0*/  ISETP.GE.AND P3, PT, R56, UR9, PT ;  /* 0x0000000938007c0c */ /* 0x000fe4000bf66270 */
[----:B------:R-:W-:-:S02]  /*5ad0*/  PLOP3.LUT P2, PT, PT, PT, UP1, 0x40, 0x4 ;  /* 0x000000000004781c */ /* 0x000fc40003f4e818 */
[----:B------:R-:W-:Y:S01]  /*5ae0*/  LOP3.LUT R56, R63, 0x3f, RZ, 0xc0, !PT ;  /* 0x0000003f3f387812 */ /* 0x000fe200078ec0ff */
[----:B-1----:R-:W-:Y:S01]  /*5af0*/  IMAD.WIDE R28, R120, 0x4, R30 ;  /* 0x00000004781c7825 */ /* 0x002fe200078e021e */
[----:B------:R-:W-:Y:S02]  /*5b00*/  SEL R39, R39, RZ, P6 ;  /* 0x000000ff27277207 */ /* 0x000fe40003000000 */
[----:B-----5:R-:W-:Y:S02]  /*5b10*/  SEL R36, RZ, 0x4, P0 ;  /* 0x00000004ff247807 */ /* 0x020fe40000000000 */
[----:B------:R1:W-:Y:S01]  /*5b20*/  LDGSTS.E [R40+0xa800], desc[UR14][R28.64], P5 ;  /* 0x0a8000001c287fae */ /* 0x0003e2000a9a100e */
[----:B------:R-:W-:Y:S02]  /*5b30*/  PLOP3.LUT P0, PT, PT, PT, UP1, 0x40, 0x4 ;  /* 0x000000000004781c */ /* 0x000fe40003f0e818 */
[----:B------:R-:W-:Y:S02]  /*5b40*/  SEL R37, RZ, 0x4, P3 ;  /* 0x00000004ff257807 */ /* 0x000fe40001800000 */
[----:B------:R-:W-:-:S02]  /*5b50*/  SEL R36, R36, RZ, P2 ;  /* 0x000000ff24247207 */ /* 0x000fc40001000000 */
[----:B------:R-:W-:Y:S02]  /*5b60*/  ISETP.NE.U32.AND P1, PT, R38, RZ, PT ;  /* 0x000000ff2600720c */ /* 0x000fe40003f25070 */
[----:B------:R-:W-:Y:S02]  /*5b70*/  ISETP.GE.AND P2, PT, R56, UR9, PT ;  /* 0x0000000938007c0c */ /* 0x000fe4000bf46270 */
[----:B------:R-:W-:Y:S01]  /*5b80*/  ISETP.NE.U32.AND P6, PT, R39, RZ, PT ;  /* 0x000000ff2700720c */ /* 0x000fe20003fc5070 */
[----:B-1----:R-:W-:Y:S01]  /*5b90*/  IMAD.WIDE R28, R122, 0x4, R30 ;  /* 0x000000047a1c7825 */ /* 0x002fe200078e021e */
[----:B------:R-:W-:Y:S02]  /*5ba0*/  SEL R37, R37, RZ, P0 ;  /* 0x000000ff25257207 */ /* 0x000fe40000000000 */
[----:B------:R-:W-:Y:S02]  /*5bb0*/  ISETP.NE.U32.AND P0, PT, R36, RZ, PT ;  /* 0x000000ff2400720c */ /* 0x000fe40003f05070 */
[----:B------:R-:W-:Y:S01]  /*5bc0*/  PLOP3.LUT P5, PT, PT, PT, UP1, 0x40, 0x4 ;  /* 0x000000000004781c */ /* 0x000fe20003fae818 */
[----:B------:R1:W-:Y:S01]  /*5bd0*/  LDGSTS.E [R40+0xb800], desc[UR14][R28.64], P4 ;  /* 0x0b8000001c287fae */ /* 0x0003e2000a1a100e */
[----:B------:R-:W-:-:S02]  /*5be0*/  SEL R36, RZ, 0x4, P2 ;  /* 0x00000004ff247807 */ /* 0x000fc40001000000 */
[----:B------:R-:W-:Y:S02]  /*5bf0*/  ISETP.NE.U32.AND P3, PT, R37, RZ, PT ;  /* 0x000000ff2500720c */ /* 0x000fe40003f65070 */
[----:B------:R-:W-:Y:S01]  /*5c00*/  SEL R38, R36, RZ, P5 ;  /* 0x000000ff24267207 */ /* 0x000fe20002800000 */
[----:B-1----:R-:W-:-:S03]  /*5c10*/  IMAD.WIDE R28, R124, 0x4, R30 ;  /* 0x000000047c1c7825 */ /* 0x002fc600078e021e */
[----:B------:R-:W-:Y:S01]  /*5c20*/  ISETP.NE.U32.AND P2, PT, R38, RZ, PT ;  /* 0x000000ff2600720c */ /* 0x000fe20003f45070 */
[----:B------:R-:W-:Y:S01]  /*5c30*/  ULEA UR16, UR10, UR7, 0xe ;  /* 0x000000070a107291 */ /* 0x000fe2000f8e70ff */
[----:B------:R1:W-:Y:S02]  /*5c40*/  LDGSTS.E [R40+0xc800], desc[UR14][R28.64], P1 ;  /* 0x0c8000001c287fae */ /* 0x0003e400089a100e */
[----:B-1----:R-:W-:-:S05]  /*5c50*/  IADD3 R28, P1, PT, R2, R83, RZ ;  /* 0x00000053021c7210 */ /* 0x002fca0007f3e0ff */
[----:B------:R-:W-:Y:S02]  /*5c60*/  IMAD.X R29, R82, 0x1, R3, P1 ;  /* 0x00000001521d7824 */ /* 0x000fe400008e0603 */
[----:B------:R-:W-:Y:S01]  /*5c70*/  IMAD.U32 R86, RZ, RZ, UR13 ;  /* 0x0000000dff567e24 */ /* 0x000fe2000f8e00ff */
[----:B------:R-:W-:-:S04]  /*5c80*/  UIADD3 UR4, UPT, UPT, UR4, 0x1, URZ ;  /* 0x0000000104047890 */ /* 0x000fc8000fffe0ff */
[----:B------:R-:W-:Y:S01]  /*5c90*/  UISETP.NE.U32.AND UP0, UPT, UR8, UR4, UPT ;  /* 0x000000040800728c */ /* 0x000fe2000bf05070 */
[----:B--2---:R-:W-:-:S05]  /*5ca0*/  IMAD.WIDE R36, R43, 0x4, R30 ;  /* 0x000000042b247825 */ /* 0x004fca00078e021e */
[----:B------:R3:W-:Y:S01]  /*5cb0*/  LDGSTS.E [R40+0xd800], desc[UR14][R36.64], P6 ;  /* 0x0d80000024287fae */ /* 0x0007e2000b1a100e */
[----:B------:R-:W-:Y:S01]  /*5cc0*/  UIADD3 UR9, UPT, UPT, UR9, -0x40, URZ ;  /* 0xffffffc009097890 */ /* 0x000fe2000fffe0ff */
[----:B---3--:R-:W-:-:S04]  /*5cd0*/  IMAD.WIDE R36, R42, 0x4, R30 ;  /* 0x000000042a247825 */ /* 0x008fc800078e021e */
[----:B----4-:R-:W-:Y:S01]  /*5ce0*/  IMAD.WIDE R38, R41, 0x4, R30 ;  /* 0x0000000429267825 */ /* 0x010fe200078e021e */
[----:B------:R1:W-:Y:S04]  /*5cf0*/  LDGSTS.E [R40+0xe800], desc[UR14][R36.64], P0 ;  /* 0x0e80000024287fae */ /* 0x0003e800081a100e */
[----:B------:R2:W-:Y:S04]  /*5d00*/  LDGSTS.E [R40+0xf800], desc[UR14][R38.64], P3 ;  /* 0x0f80000026287fae */ /* 0x0005e800099a100e */
[----:B------:R-:W0:Y:S01]  /*5d10*/  LDGDEPBAR ;  /* 0x00000000000079af */ /* 0x000e220000000000 */
[----:B-1----:R-:W-:-:S02]  /*5d20*/  IADD3 R36, P1, PT, R2, R79, RZ ;  /* 0x0000004f02247210 */ /* 0x002fc40007f3e0ff */
[----:B--2---:R-:W-:Y:S01]  /*5d30*/  IADD3 R38, P0, PT, R2, R81, RZ ;  /* 0x0000005102267210 */ /* 0x004fe20007f1e0ff */
[----:B------:R-:W-:Y:S02]  /*5d40*/  VIADD R40, R93, UR16 ;  /* 0x000000105d287c36 */ /* 0x000fe40008000000 */
[--C-:B------:R-:W-:Y:S02]  /*5d50*/  IMAD.X R37, R78, 0x1, R3.reuse, P1 ;  /* 0x000000014e257824 */ /* 0x100fe400008e0603 */
[----:B------:R-:W-:Y:S01]  /*5d60*/  IMAD.X R39, R80, 0x1, R3, P0 ;  /* 0x0000000150277824 */ /* 0x000fe200000e0603 */
[----:B------:R1:W-:Y:S04]  /*5d70*/  LDGSTS.E [R40+0x20000], desc[UR14][R28.64], P2 ;  /* 0x200000001c287fae */ /* 0x0003e800091a100e */
[----:B------:R2:W-:Y:S04]  /*5d80*/  LDGSTS.E [R40+0x20800], desc[UR14][R38.64], P2 ;  /* 0x2080000026287fae */ /* 0x0005e800091a100e */
[----:B------:R3:W-:Y:S01]  /*5d90*/  LDGSTS.E [R40+0x21000], desc[UR14][R36.64], P2 ;  /* 0x2100000024287fae */ /* 0x0007e200091a100e */
[----:B-1----:R-:W-:-:S05]  /*5da0*/  IADD3 R28, P0, PT, R2, R77, RZ ;  /* 0x0000004d021c7210 */ /* 0x002fca0007f1e0ff */
[--C-:B------:R-:W-:Y:S01]  /*5db0*/  IMAD.X R29, R76, 0x1, R3.reuse, P0 ;  /* 0x000000014c1d7824 */ /* 0x100fe200000e0603 */
[C---:B--2---:R-:W-:Y:S02]  /*5dc0*/  IADD3 R38, P1, PT, R2.reuse, R15, RZ ;  /* 0x0000000f02267210 */ /* 0x044fe40007f3e0ff */
[----:B---3--:R-:W-:Y:S02]  /*5dd0*/  IADD3 R36, P0, PT, R2, R7, RZ ;  /* 0x0000000702247210 */ /* 0x008fe40007f1e0ff */
[----:B------:R1:W-:Y:S01]  /*5de0*/  LDGSTS.E [R40+0x21800], desc[UR14][R28.64], P2 ;  /* 0x218000001c287fae */ /* 0x0003e200091a100e */
[--C-:B------:R-:W-:Y:S01]  /*5df0*/  IMAD.X R39, R14, 0x1, R3.reuse, P1 ;  /* 0x000000010e277824 */ /* 0x100fe200008e0603 */
[----:B------:R-:W-:Y:S01]  /*5e00*/  LEA R86, P3, R86, R30, 0x2 ;  /* 0x0000001e56567211 */ /* 0x000fe200078610ff */
[--C-:B------:R-:W-:Y:S01]  /*5e10*/  IMAD.X R37, R9, 0x1, R3.reuse, P0 ;  /* 0x0000000109257824 */ /* 0x100fe200000e0603 */
[C---:B------:R-:W-:Y:S02]  /*5e20*/  IADD3 R30, P1, PT, R2.reuse, R11, RZ ;  /* 0x0000000b021e7210 */ /* 0x040fe40007f3e0ff */
[----:B------:R-:W-:Y:S01]  /*5e30*/  IADD3.X R85, PT, PT, R31, UR11, RZ, P3, !PT ;  /* 0x0000000b1f557c10 */ /* 0x000fe20009ffe4ff */
[----:B------:R2:W-:Y:S01]  /*5e40*/  LDGSTS.E [R40+0x22000], desc[UR14][R38.64], P2 ;  /* 0x2200000026287fae */ /* 0x0005e200091a100e */
[----:B-1----:R-:W-:Y:S01]  /*5e50*/  IADD3 R28, P0, PT, R2, R6, RZ ;  /* 0x00000006021c7210 */ /* 0x002fe20007f1e0ff */
[----:B------:R-:W-:-:S02]  /*5e60*/  IMAD.X R31, R8, 0x1, R3, P1 ;  /* 0x00000001081f7824 */ /* 0x000fc400008e0603 */
[----:B------:R2:W-:Y:S02]  /*5e70*/  LDGSTS.E [R40+0x22800], desc[UR14][R36.64], P2 ;  /* 0x2280000024287fae */ /* 0x0005e400091a100e */
[----:B------:R-:W-:-:S05]  /*5e80*/  IMAD.X R29, R10, 0x1, R3, P0 ;  /* 0x000000010a1d7824 */ /* 0x000fca00000e0603 */
[----:B------:R2:W-:Y:S04]  /*5e90*/  LDGSTS.E [R40+0x23000], desc[UR14][R28.64], P2 ;  /* 0x230000001c287fae */ /* 0x0005e800091a100e */
[----:B------:R2:W-:Y:S04]  /*5ea0*/  LDGSTS.E [R40+0x23800], desc[UR14][R30.64], P2 ;  /* 0x238000001e287fae */ /* 0x0005e800091a100e */
[----:B------:R-:W0:Y:S01]  /*5eb0*/  LDGDEPBAR ;  /* 0x00000000000079af */ /* 0x000e220000000000 */
[----:B------:R-:W-:Y:S02]  /*5ec0*/  IADD3 R11, P6, PT, R11, UR18, RZ ;  /* 0x000000120b0b7c10 */ /* 0x000fe4000ffde0ff */
[----:B------:R-:W-:-:S02]  /*5ed0*/  IADD3 R6, P5, PT, R6, UR18, RZ ;  /* 0x0000001206067c10 */ /* 0x000fc4000ffbe0ff */
[----:B------:R-:W-:Y:S02]  /*5ee0*/  IADD3.X R8, PT, PT, R8, UR6, RZ, P6, !PT ;  /* 0x0000000608087c10 */ /* 0x000fe4000b7fe4ff */
[----:B------:R-:W-:Y:S02]  /*5ef0*/  IADD3 R7, P4, PT, R7, UR18, RZ ;  /* 0x0000001207077c10 */ /* 0x000fe4000ff9e0ff */
[----:B------:R-:W-:Y:S02]  /*5f00*/  IADD3 R15, P3, PT, R15, UR18, RZ ;  /* 0x000000120f0f7c10 */ /* 0x000fe4000ff7e0ff */
[----:B------:R-:W-:Y:S02]  /*5f10*/  IADD3 R77, P2, PT, R77, UR18, RZ ;  /* 0x000000124d4d7c10 */ /* 0x000fe4000ff5e0ff */
[----:B------:R-:W-:Y:S02]  /*5f20*/  IADD3 R79, P1, PT, R79, UR18, RZ ;  /* 0x000000124f4f7c10 */ /* 0x000fe4000ff3e0ff */
[----:B------:R-:W-:-:S02]  /*5f30*/  IADD3 R81, P0, PT, R81, UR18, RZ ;  /* 0x0000001251517c10 */ /* 0x000fc4000ff1e0ff */
[----:B------:R-:W-:Y:S02]  /*5f40*/  IADD3 R83, P6, PT, R83, UR18, RZ ;  /* 0x0000001253537c10 */ /* 0x000fe4000ffde0ff */
[----:B------:R-:W-:Y:S02]  /*5f50*/  IADD3.X R10, PT, PT, R10, UR6, RZ, P5, !PT ;  /* 0x000000060a0a7c10 */ /* 0x000fe4000affe4ff */
[----:B------:R-:W-:Y:S02]  /*5f60*/  IADD3.X R9, PT, PT, R9, UR6, RZ, P4, !PT ;  /* 0x0000000609097c10 */ /* 0x000fe4000a7fe4ff */
[----:B------:R-:W-:Y:S02]  /*5f70*/  IADD3.X R14, PT, PT, R14, UR6, RZ, P3, !PT ;  /* 0x000000060e0e7c10 */ /* 0x000fe40009ffe4ff */
[----:B------:R-:W-:Y:S02]  /*5f80*/  IADD3.X R76, PT, PT, R76, UR6, RZ, P2, !PT ;  /* 0x000000064c4c7c10 */ /* 0x000fe400097fe4ff */
[----:B------:R-:W-:-:S02]  /*5f90*/  IADD3.X R78, PT, PT, R78, UR6, RZ, P1, !PT ;  /* 0x000000064e4e7c10 */ /* 0x000fc40008ffe4ff */
[----:B------:R-:W-:Y:S02]  /*5fa0*/  IADD3.X R80, PT, PT, R80, UR6, RZ, P0, !PT ;  /* 0x0000000650507c10 */ /* 0x000fe400087fe4ff */
[----:B------:R-:W-:Y:S01]  /*5fb0*/  IADD3.X R82, PT, PT, R82, UR6, RZ, P6, !PT ;  /* 0x0000000652527c10 */ /* 0x000fe2000b7fe4ff */
[----:B--2---:R-:W-:Y:S06]  /*5fc0*/  BRA.U UP0, `(.L_x_1) ;  /* 0xffffffe100347547 */ /* 0x004fec000b83ffff */
.L_x_0:
[----:B------:R-:W2:Y:S01]  /*5fd0*/  LDL.LU R28, [R1+0x3c] ;  /* 0x00003c00011c7983 */ /* 0x000ea20000300800 */
[----:B------:R-:W-:-:S04]  /*5fe0*/  DEPBAR.LE SB0, 0x0 ;  /* 0x000080000000791a */ /* 0x000fc80000000000 */
[----:B------:R-:W1:Y:S01]  /*5ff0*/  S2R R6, SR_TID.X ;  /* 0x0000000000067919 */ /* 0x000e620000002100 */
[----:B------:R-:W4:Y:S01]  /*6000*/  LDCU UR4, c[0x0][0x3b4] ;  /* 0x00007680ff0477ac */ /* 0x000f220008000800 */
[----:B------:R-:W5:Y:S01]  /*6010*/  LDCU UR5, c[0x0][0x3b8] ;  /* 0x00007700ff0577ac */ /* 0x000f620008000800 */
[C---:B-1----:R-:W-:Y:S01]  /*6020*/  IMAD.SHL.U32 R3, R6.reuse, 0x200, RZ ;  /* 0x0000020006037824 */ /* 0x042fe200078e00ff */
[C---:B------:R-:W-:Y:S01]  /*6030*/  LOP3.LUT R7, R6.reuse, 0x1c0, RZ, 0xc0, !PT ;  /* 0x000001c006077812 */ /* 0x040fe200078ec0ff */
[C---:B------:R-:W-:Y:S02]  /*6040*/  IMAD.SHL.U32 R4, R6.reuse, 0x8, RZ ;  /* 0x0000000806047824 */ /* 0x040fe400078e00ff */
[C---:B------:R-:W-:Y:S01]  /*6050*/  IMAD.SHL.U32 R2, R6.reuse, 0x10, RZ ;  /* 0x0000001006027824 */ /* 0x040fe200078e00ff */
[----:B------:R-:W-:Y:S01]  /*6060*/  LOP3.LUT R3, R3, 0x1000, RZ, 0xc0, !PT ;  /* 0x0000100003037812 */ /* 0x000fe200078ec0ff */
[----:B------:R-:W-:Y:S01]  /*6070*/  IMAD.SHL.U32 R5, R6, 0x100, RZ ;  /* 0x0000010006057824 */ /* 0x000fe200078e00ff */
[----:B------:R-:W-:-:S02]  /*6080*/  LOP3.LUT R4, R4, 0x80, RZ, 0xc0, !PT ;  /* 0x0000008004047812 */ /* 0x000fc400078ec0ff */
[----:B------:R-:W-:Y:S02]  /*6090*/  LOP3.LUT R2, R2, 0x70, RZ, 0xc0, !PT ;  /* 0x0000007002027812 */ /* 0x000fe400078ec0ff */
[----:B------:R-:W-:Y:S02]  /*60a0*/  LOP3.LUT R5, R5, 0x2000, RZ, 0xc0, !PT ;  /* 0x0000200005057812 */ /* 0x000fe400078ec0ff */
[----:B------:R-:W-:Y:S02]  /*60b0*/  IADD3 R3, PT, PT, R4, UR7, R3 ;  /* 0x0000000704037c10 */ /* 0x000fe4000fffe003 */
[----:B------:R-:W-:Y:S02]  /*60c0*/  LOP3.LUT R6, R6, 0x1ff, RZ, 0xc0, !PT ;  /* 0x000001ff06067812 */ /* 0x000fe400078ec0ff */
[----:B------:R-:W-:Y:S02]  /*60d0*/  IADD3 R2, PT, PT, R2, R3, R5 ;  /* 0x0000000302027210 */ /* 0x000fe40007ffe005 */
[----:B------:R-:W-:-:S03]  /*60e0*/  LOP3.LUT R4, R84, 0x2, R0, 0xfe, !PT ;  /* 0x0000000254047812 */ /* 0x000fc600078efe00 */
[----:B------:R-:W-:Y:S01]  /*60f0*/  IMAD R56, R7, 0x4, R2 ;  /* 0x0000000407387824 */ /* 0x000fe200078e0202 */
[----:B------:R-:W-:Y:S01]  /*6100*/  BAR.SYNC.DEFER_BLOCKING 0x0 ;  /* 0x0000000000007b1d */ /* 0x000fe20000010000 */
[----:B------:R-:W-:Y:S02]  /*6110*/  LEA R2, R6, UR7, 0x4 ;  /* 0x0000000706027c11 */ /* 0x000fe4000f8e20ff */
[----:B------:R-:W-:-:S03]  /*6120*/  LOP3.LUT R6, R84, R0, RZ, 0xfc, !PT ;  /* 0x0000000054067212 */ /* 0x000fc600078efcff */
[----:B------:R-:W1:Y:S02]  /*6130*/  LDCU.64 UR6, c[0x0][0x390] ;  /* 0x00007200ff0677ac */ /* 0x000e640008000a00 */
[----:B-----5:R-:W-:Y:S01]  /*6140*/  IMAD R8, R6, UR5, RZ ;  /* 0x0000000506087c24 */ /* 0x020fe2000f8e02ff */
[----:B------:R-:W-:Y:S04]  /*6150*/  STSM.16.M88.4 [R56], R48 ;  /* 0x0000003038007844 */ /* 0x000fe80000000200 */
[----:B------:R5:W-:Y:S01]  /*6160*/  STSM.16.M88.4 [R56+0x800], R32 ;  /* 0x0008002038007844 */ /* 0x000be20000000200 */
[----:B------:R-:W-:Y:S01]  /*6170*/  BAR.SYNC.DEFER_BLOCKING 0x0 ;  /* 0x0000000000007b1d */ /* 0x000fe20000010000 */
[----:B-----5:R-:W-:Y:S01]  /*6180*/  IMAD R33, R4, UR5, RZ ;  /* 0x0000000504217c24 */ /* 0x020fe2000f8e02ff */
[----:B------:R-:W-:-:S04]  /*6190*/  LOP3.LUT R34, R84, 0x4, R0, 0xfe, !PT ;  /* 0x0000000454227812 */ /* 0x000fc800078efe00 */
[----:B------:R-:W5:Y:S04]  /*61a0*/  LDS.128 R40, [R2] ;  /* 0x0000000002287984 */ /* 0x000f680000000c00 */
[----:B------:R-:W3:Y:S01]  /*61b0*/  LDS.128 R36, [R2+0x2000] ;  /* 0x0020000002247984 */ /* 0x000ee20000000c00 */
[----:B------:R-:W-:Y:S06]  /*61c0*/  BAR.SYNC.DEFER_BLOCKING 0x0 ;  /* 0x0000000000007b1d */ /* 0x000fec0000010000 */
[----:B------:R-:W-:Y:S04]  /*61d0*/  STSM.16.M88.4 [R56], R44 ;  /* 0x0000002c38007844 */ /* 0x000fe80000000200 */
[----:B------:R-:W-:Y:S01]  /*61e0*/  STSM.16.M88.4 [R56+0x800], R24 ;  /* 0x0008001838007844 */ /* 0x000fe20000000200 */
[----:B------:R-:W-:Y:S01]  /*61f0*/  BAR.SYNC.DEFER_BLOCKING 0x0 ;  /* 0x0000000000007b1d */ /* 0x000fe20000010000 */
[C---:B--2---:R-:W-:Y:S01]  /*6200*/  ISETP.GE.AND P0, PT, R28.reuse, R12, PT ;  /* 0x0000000c1c00720c */ /* 0x044fe20003f06270 */
[----:B----4-:R-:W-:-:S04]  /*6210*/  IMAD R12, R28, UR4, RZ ;  /* 0x000000041c0c7c24 */ /* 0x010fc8000f8e02ff */
[----:B------:R-:W2:Y:S01]  /*6220*/  LDS.128 R28, [R2] ;  /* 0x00000000021c7984 */ /* 0x000ea20000000c00 */
[-C--:B------:R-:W-:Y:S02]  /*6230*/  ISETP.LT.AND P1, PT, R6, R13.reuse, !P0 ;  /* 0x0000000d0600720c */ /* 0x080fe40004721270 */
[----:B------:R-:W-:Y:S02]  /*6240*/  ISETP.LT.AND P4, PT, R4, R13, !P0 ;  /* 0x0000000d0400720c */ /* 0x000fe40004781270 */
[----:B------:R-:W4:Y:S01]  /*6250*/  LDS.128 R4, [R2+0x2000] ;  /* 0x0020000002047984 */ /* 0x000f220000000c00 */
[----:B------:R-:W-:Y:S01]  /*6260*/  BAR.SYNC.DEFER_BLOCKING 0x0 ;  /* 0x0000000000007b1d */ /* 0x000fe20000010000 */
[----:B-1----:R-:W-:-:S04]  /*6270*/  LEA R3, P2, R12, UR6, 0x2 ;  /* 0x000000060c037c11 */ /* 0x002fc8000f8410ff */
[----:B------:R-:W-:Y:S02]  /*6280*/  LEA.HI.X.SX32 R12, R12, UR7, 0x2, P2 ;  /* 0x000000070c0c7c11 */ /* 0x000fe400090f16ff */
[CC--:B------:R-:W-:Y:S02]  /*6290*/  LEA R14, P2, R8.reuse, R3.reuse, 0x2 ;  /* 0x00000003080e7211 */ /* 0x0c0fe400078410ff */
[C---:B------:R-:W-:Y:S02]  /*62a0*/  LEA R32, P3, R33.reuse, R3, 0x2 ;  /* 0x0000000321207211 */ /* 0x040fe400078610ff */
[-C--:B------:R-:W-:Y:S02]  /*62b0*/  LEA.HI.X.SX32 R15, R8, R12.reuse, 0x2, P2 ;  /* 0x0000000c080f7211 */ /* 0x080fe400010f16ff */
[C---:B------:R-:W-:Y:S01]  /*62c0*/  ISETP.LT.AND P2, PT, R34.reuse, R13, !P0 ;  /* 0x0000000d2200720c */ /* 0x040fe20004741270 */
[----:B------:R-:W-:Y:S01]  /*62d0*/  IMAD R34, R34, UR5, RZ ;  /* 0x0000000522227c24 */ /* 0x000fe2000f8e02ff */
[----:B------:R-:W-:Y:S01]  /*62e0*/  LEA.HI.X.SX32 R33, R33, R12, 0x2, P3 ;  /* 0x0000000c21217211 */ /* 0x000fe200018f16ff */
[----:B------:R-:W-:Y:S04]  /*62f0*/  STSM.16.M88.4 [R56], R68 ;  /* 0x0000004438007844 */ /* 0x000fe80000000200 */
[----:B------:R1:W-:Y:S01]  /*6300*/  STSM.16.M88.4 [R56+0x800], R20 ;  /* 0x0008001438007844 */ /* 0x0003e20000000200 */
[----:B------:R-:W-:Y:S01]  /*6310*/  BAR.SYNC.DEFER_BLOCKING 0x0 ;  /* 0x0000000000007b1d */ /* 0x000fe20000010000 */
[----:B-1----:R-:W-:-:S02]  /*6320*/  LOP3.LUT R22, R84, 0x6, R0, 0xfe, !PT ;  /* 0x0000000654167812 */ /* 0x002fc400078efe00 */
[--C-:B------:R-:W-:Y:S02]  /*6330*/  LOP3.LUT R20, R84, 0x8, R0.reuse, 0xfe, !PT ;  /* 0x0000000854147812 */ /* 0x100fe400078efe00 */
[C---:B------:R-:W-:Y:S01]  /*6340*/  ISETP.LT.AND P3, PT, R22.reuse, R13, !P0 ;  /* 0x0000000d1600720c */ /* 0x040fe20004761270 */
[----:B------:R-:W-:Y:S01]  /*6350*/  IMAD R22, R22, UR5, RZ ;  /* 0x0000000516167c24 */ /* 0x000fe2000f8e02ff */
[----:B------:R-:W1:Y:S04]  /*6360*/  LDS.128 R24, [R2] ;  /* 0x0000000002187984 */ /* 0x000e680000000c00 */
[----:B------:R-:W1:Y:S01]  /*6370*/  LDS.128 R8, [R2+0x2000] ;  /* 0x0020000002087984 */ /* 0x000e620000000c00 */
[----:B------:R-:W-:Y:S06]  /*6380*/  BAR.SYNC.DEFER_BLOCKING 0x0 ;  /* 0x0000000000007b1d */ /* 0x000fec0000010000 */
[----:B------:R2:W-:Y:S04]  /*6390*/  STSM.16.M88.4 [R56], R16 ;  /* 0x0000001038007844 */ /* 0x0005e80000000200 */
[----:B------:R-:W-:Y:S01]  /*63a0*/  STSM.16.M88.4 [R56+0x800], R52 ;  /* 0x0008003438007844 */ /* 0x000fe20000000200 */
[----:B------:R-:W-:Y:S01]  /*63b0*/  BAR.SYNC.DEFER_BLOCKING 0x0 ;  /* 0x0000000000007b1d */ /* 0x000fe20000010000 */
[----:B--2---:R-:W-:Y:S01]  /*63c0*/  LOP3.LUT R18, R84, 0xa, R0, 0xfe, !PT ;  /* 0x0000000a54127812 */ /* 0x004fe200078efe00 */
[----:B------:R-:W-:-:S04]  /*63d0*/  IMAD R19, R20, UR5, RZ ;  /* 0x0000000514137c24 */ /* 0x000fc8000f8e02ff */
[----:B------:R-:W-:Y:S01]  /*63e0*/  IMAD R21, R18, UR5, RZ ;  /* 0x0000000512157c24 */ /* 0x000fe2000f8e02ff */
[----:B-----5:R2:W-:Y:S01]  /*63f0*/  @P1 STG.E desc[UR14][R14.64], R40 ;  /* 0x000000280e001986 */ /* 0x0205e2000c10190e */
[----:B------:R-:W-:-:S03]  /*6400*/  LEA R16, P1, R34, R3, 0x2 ;  /* 0x0000000322107211 */ /* 0x000fc600078210ff */
[----:B------:R5:W-:Y:S01]  /*6410*/  @P4 STG.E desc[UR14][R32.64], R41 ;  /* 0x0000002920004986 */ /* 0x000be2000c10190e */
[----:B------:R-:W-:Y:S02]  /*6420*/  LEA.HI.X.SX32 R17, R34, R12, 0x2, P1 ;  /* 0x0000000c22117211 */ /* 0x000fe400008f16ff */
[-C--:B------:R-:W-:Y:S02]  /*6430*/  ISETP.LT.AND P4, PT, R20, R13.reuse, !P0 ;  /* 0x0000000d1400720c */ /* 0x080fe40004781270 */
[----:B------:R-:W-:Y:S01]  /*6440*/  ISETP.LT.AND P1, PT, R18, R13, !P0 ;  /* 0x0000000d1200720c */ /* 0x000fe20004721270 */
[----:B------:R1:W-:Y:S01]  /*6450*/  @P2 STG.E desc[UR14][R16.64], R42 ;  /* 0x0000002a10002986 */ /* 0x0003e2000c10190e */
[-C--:B------:R-:W-:Y:S02]  /*6460*/  LEA R18, P6, R19, R3.reuse, 0x2 ;  /* 0x0000000313127211 */ /* 0x080fe400078c10ff */
[-C--:B--2---:R-:W-:Y:S02]  /*6470*/  LEA R14, P5, R22, R3.reuse, 0x2 ;  /* 0x00000003160e7211 */ /* 0x084fe400078a10ff */
[----:B------:R-:W-:-:S02]  /*6480*/  LEA R20, P2, R21, R3, 0x2 ;  /* 0x0000000315147211 */ /* 0x000fc400078410ff */
[--C-:B-----5:R-:W-:Y:S02]  /*6490*/  LOP3.LUT R32, R84, 0xc, R0.reuse, 0xfe, !PT ;  /* 0x0000000c54207812 */ /* 0x120fe400078efe00 */
[-C--:B------:R-:W-:Y:S02]  /*64a0*/  LEA.HI.X.SX32 R15, R22, R12.reuse, 0x2, P5 ;  /* 0x0000000c160f7211 */ /* 0x080fe400028f16ff */
[-C--:B------:R-:W-:Y:S02]  /*64b0*/  LEA.HI.X.SX32 R19, R19, R12.reuse, 0x2, P6 ;  /* 0x0000000c13137211 */ /* 0x080fe400030f16ff */
[----:B------:R-:W-:Y:S01]  /*64c0*/  LEA.HI.X.SX32 R21, R21, R12, 0x2, P2 ;  /* 0x0000000c15157211 */ /* 0x000fe200010f16ff */
[----:B------:R2:W-:Y:S01]  /*64d0*/  @P3 STG.E desc[UR14][R14.64], R43 ;  /* 0x0000002b0e003986 */ /* 0x0005e2000c10190e */
[C---:B------:R-:W-:Y:S01]  /*64e0*/  ISETP.LT.AND P2, PT, R32.reuse, R13, !P0 ;  /* 0x0000000d2000720c */ /* 0x040fe20004741270 */
[----:B------:R-:W-:Y:S01]  /*64f0*/  IMAD R32, R32, UR5, RZ ;  /* 0x0000000520207c24 */ /* 0x000fe2000f8e02ff */
[C-C-:B------:R-:W-:Y:S01]  /*6500*/  LOP3.LUT R22, R84.reuse, 0xe, R0.reuse, 0xfe, !PT ;  /* 0x0000000e54167812 */ /* 0x140fe200078efe00 */
[----:B---3--:R3:W-:Y:S01]  /*6510*/  @P4 STG.E desc[UR14][R18.64], R36 ;  /* 0x0000002412004986 */ /* 0x0087e2000c10190e */
[----:B-1----:R-:W-:-:S02]  /*6520*/  LOP3.LUT R16, R84, 0x10, R0, 0xfe, !PT ;  /* 0x0000001054107812 */ /* 0x002fc400078efe00 */
[C---:B------:R-:W-:Y:S01]  /*6530*/  ISETP.LT.AND P3, PT, R22.reuse, R13, !P0 ;  /* 0x0000000d1600720c */ /* 0x040fe20004761270 */
[----:B------:R1:W-:Y:S01]  /*6540*/  @P1 STG.E desc[UR14][R20.64], R37 ;  /* 0x0000002514001986 */ /* 0x0003e2000c10190e */
[----:B------:R-:W-:Y:S01]  /*6550*/  IMAD R17, R22, UR5, RZ ;  /* 0x0000000516117c24 */ /* 0x000fe2000f8e02ff */
[----:B------:R-:W-:Y:S02]  /*6560*/  LOP3.LUT R22, R84, 0x12, R0, 0xfe, !PT ;  /* 0x0000001254167812 */ /* 0x000fe400078efe00 */
[----:B--2---:R-:W-:Y:S02]  /*6570*/  LEA R14, P1, R32, R3, 0x2 ;  /* 0x00000003200e7211 */ /* 0x004fe400078210ff */
[-C--:B------:R-:W-:Y:S02]  /*6580*/  ISETP.LT.AND P4, PT, R16, R13.reuse, !P0 ;  /* 0x0000000d1000720c */ /* 0x080fe40004781270 */
[----:B------:R-:W-:Y:S01]  /*6590*/  LEA.HI.X.SX32 R15, R32, R12, 0x2, P1 ;  /* 0x0000000c200f7211 */ /* 0x000fe200008f16ff */
[----:B---3--:R-:W-:Y:S01]  /*65a0*/  IMAD R19, R16, UR5, RZ ;  /* 0x0000000510137c24 */ /* 0x008fe2000f8e02ff */
[C---:B------:R-:W-:Y:S01]  /*65b0*/  ISETP.LT.AND P1, PT, R22.reuse, R13, !P0 ;  /* 0x0000000d1600720c */ /* 0x040fe20004721270 */
[----:B------:R-:W-:Y:S01]  /*65c0*/  IMAD R22, R22, UR5, RZ ;  /* 0x0000000516167c24 */ /* 0x000fe2000f8e02ff */
[-C--:B------:R-:W-:Y:S01]  /*65d0*/  LEA R16, P5, R17, R3.reuse, 0x2 ;  /* 0x0000000311107211 */ /* 0x080fe200078a10ff */
[----:B------:R2:W-:Y:S01]  /*65e0*/  @P2 STG.E desc[UR14][R14.64], R38 ;  /* 0x000000260e002986 */ /* 0x0005e2000c10190e */
[----:B------:R-:W-:-:S02]  /*65f0*/  LEA R18, P6, R19, R3, 0x2 ;  /* 0x0000000313127211 */ /* 0x000fc400078c10ff */
[----:B-1----:R-:W-:Y:S02]  /*6600*/  LEA R20, P2, R22, R3, 0x2 ;  /* 0x0000000316147211 */ /* 0x002fe400078410ff */
[--C-:B------:R-:W-:Y:S02]  /*6610*/  LOP3.LUT R32, R84, 0x14, R0.reuse, 0xfe, !PT ;  /* 0x0000001454207812 */ /* 0x100fe400078efe00 */
[-C--:B------:R-:W-:Y:S02]  /*6620*/  LEA.HI.X.SX32 R17, R17, R12.reuse, 0x2, P5 ;  /* 0x0000000c11117211 */ /* 0x080fe400028f16ff */
[-C--:B------:R-:W-:Y:S01]  /*6630*/  LEA.HI.X.SX32 R19, R19, R12.reuse, 0x2, P6 ;  /* 0x0000000c13137211 */ /* 0x080fe200030f16ff */
[----:B------:R-:W-:Y:S01]  /*6640*/  IMAD R23, R32, UR5, RZ ;  /* 0x0000000520177c24 */ /* 0x000fe2000f8e02ff */
[----:B------:R-:W-:Y:S01]  /*6650*/  LEA.HI.X.SX32 R21, R22, R12, 0x2, P2 ;  /* 0x0000000c16157211 */ /* 0x000fe200010f16ff */
[----:B------:R1:W-:Y:S01]  /*6660*/  @P3 STG.E desc[UR14][R16.64], R39 ;  /* 0x0000002710003986 */ /* 0x0003e2000c10190e */
[----:B------:R-:W-:-:S02]  /*6670*/  LOP3.LUT R22, R84, 0x16, R0, 0xfe, !PT ;  /* 0x0000001654167812 */ /* 0x000fc400078efe00 */
[-C--:B------:R-:W-:Y:S01]  /*6680*/  ISETP.LT.AND P2, PT, R32, R13.reuse, !P0 ;  /* 0x0000000d2000720c */ /* 0x080fe20004741270 */
[----:B------:R3:W-:Y:S01]  /*6690*/  @P4 STG.E desc[UR14][R18.64], R28 ;  /* 0x0000001c12004986 */ /* 0x0007e2000c10190e */
[--C-:B------:R-:W-:Y:S01]  /*66a0*/  LOP3.LUT R32, R84, 0x18, R0.reuse, 0xfe, !PT ;  /* 0x0000001854207812 */ /* 0x100fe200078efe00 */
[C---:B------:R-:W-:Y:S01]  /*66b0*/  IMAD R33, R22.reuse, UR5, RZ ;  /* 0x0000000516217c24 */ /* 0x040fe2000f8e02ff */
[----:B------:R-:W-:Y:S01]  /*66c0*/  ISETP.LT.AND P3, PT, R22, R13, !P0 ;  /* 0x0000000d1600720c */ /* 0x000fe20004761270 */
[----:B------:R5:W-:Y:S01]  /*66d0*/  @P1 STG.E desc[UR14][R20.64], R29 ;  /* 0x0000001d14001986 */ /* 0x000be2000c10190e */
[C---:B--2---:R-:W-:Y:S02]  /*66e0*/  LEA R14, P1, R23.reuse, R3, 0x2 ;  /* 0x00000003170e7211 */ /* 0x044fe400078210ff */
[----:B------:R-:W-:Y:S02]  /*66f0*/  LOP3.LUT R22, R84, 0x1a, R0, 0xfe, !PT ;  /* 0x0000001a54167812 */ /* 0x000fe400078efe00 */
[C---:B------:R-:W-:Y:S01]  /*6700*/  ISETP.LT.AND P4, PT, R32.reuse, R13, !P0 ;  /* 0x0000000d2000720c */ /* 0x040fe20004781270 */
[----:B------:R-:W-:Y:S01]  /*6710*/  IMAD R32, R32, UR5, RZ ;  /* 0x0000000520207c24 */ /* 0x000fe2000f8e02ff */
[----:B------:R-:W-:-:S02]  /*6720*/  LEA.HI.X.SX32 R15, R23, R12, 0x2, P1 ;  /* 0x0000000c170f7211 */ /* 0x000fc400008f16ff */
[C---:B------:R-:W-:Y:S01]  /*6730*/  ISETP.LT.AND P1, PT, R22.reuse, R13, !P0 ;  /* 0x0000000d1600720c */ /* 0x040fe20004721270 */
[----:B------:R-:W-:Y:S01]  /*6740*/  IMAD R22, R22, UR5, RZ ;  /* 0x0000000516167c24 */ /* 0x000fe2000f8e02ff */
[CC--:B-1----:R-:W-:Y:S01]  /*6750*/  LEA R16, P5, R33.reuse, R3.reuse, 0x2 ;  /* 0x0000000321107211 */ /* 0x0c2fe200078a10ff */
[----:B------:R1:W-:Y:S01]  /*6760*/  @P2 STG.E desc[UR14][R14.64], R30 ;  /* 0x0000001e0e002986 */ /* 0x0003e2000c10190e */
[-C--:B---3--:R-:W-:Y:S02]  /*6770*/  LEA R18, P6, R32, R3.reuse, 0x2 ;  /* 0x0000000320127211 */ /* 0x088fe400078c10ff */
[----:B-----5:R-:W-:Y:S02]  /*6780*/  LEA R20, P2, R22, R3, 0x2 ;  /* 0x0000000316147211 */ /* 0x020fe400078410ff */
[----:B------:R-:W-:Y:S02]  /*6790*/  LOP3.LUT R28, R84, 0x1c, R0, 0xfe, !PT ;  /* 0x0000001c541c7812 */ /* 0x000fe400078efe00 */
[----:B------:R-:W-:-:S02]  /*67a0*/  LEA.HI.X.SX32 R17, R33, R12, 0x2, P5 ;  /* 0x0000000c21117211 */ /* 0x000fc400028f16ff */
[-C--:B------:R-:W-:Y:S01]  /*67b0*/  LEA.HI.X.SX32 R19, R32, R12.reuse, 0x2, P6 ;  /* 0x0000000c20137211 */ /* 0x080fe200030f16ff */
[----:B------:R-:W-:Y:S01]  /*67c0*/  IMAD R23, R28, UR5, RZ ;  /* 0x000000051c177c24 */ /* 0x000fe2000f8e02ff */
[----:B------:R-:W-:Y:S01]  /*67d0*/  LEA.HI.X.SX32 R21, R22, R12, 0x2, P2 ;  /* 0x0000000c16157211 */ /* 0x000fe200010f16ff */
[----:B------:R2:W-:Y:S01]  /*67e0*/  @P3 STG.E desc[UR14][R16.64], R31 ;  /* 0x0000001f10003986 */ /* 0x0005e2000c10190e */
[--C-:B------:R-:W-:Y:S02]  /*67f0*/  LOP3.LUT R22, R84, 0x1e, R0.reuse, 0xfe, !PT ;  /* 0x0000001e54167812 */ /* 0x100fe400078efe00 */
[-C--:B------:R-:W-:Y:S01]  /*6800*/  ISETP.LT.AND P2, PT, R28, R13.reuse, !P0 ;  /* 0x0000000d1c00720c */ /* 0x080fe20004741270 */
[----:B----4-:R3:W-:Y:S01]  /*6810*/  @P4 STG.E desc[UR14][R18.64], R4 ;  /* 0x0000000412004986 */ /* 0x0107e2000c10190e */
[----:B------:R-:W-:Y:S01]  /*6820*/  LOP3.LUT R28, R84, 0x20, R0, 0xfe, !PT ;  /* 0x00000020541c7812 */ /* 0x000fe200078efe00 */
[C---:B------:R-:W-:Y:S01]  /*6830*/  IMAD R29, R22.reuse, UR5, RZ ;  /* 0x00000005161d7c24 */ /* 0x040fe2000f8e02ff */
[----:B------:R-:W-:Y:S01]  /*6840*/  ISETP.LT.AND P3, PT, R22, R13, !P0 ;  /* 0x0000000d1600720c */ /* 0x000fe20004761270 */
[----:B------:R4:W-:Y:S01]  /*6850*/  @P1 STG.E desc[UR14][R20.64], R5 ;  /* 0x0000000514001986 */ /* 0x0009e2000c10190e */
[----:B-1----:R-:W-:-:S02]  /*6860*/  LEA R14, P1, R23, R3, 0x2 ;  /* 0x00000003170e7211 */ /* 0x002fc400078210ff */
[----:B------:R-:W-:Y:S02]  /*6870*/  LOP3.LUT R22, R84, 0x22, R0, 0xfe, !PT ;  /* 0x0000002254167812 */ /* 0x000fe400078efe00 */
[CC--:B------:R-:W-:Y:S01]  /*6880*/  ISETP.LT.AND P4, PT, R28.reuse, R13.reuse, !P0 ;  /* 0x0000000d1c00720c */ /* 0x0c0fe20004781270 */
[----:B------:R-:W-:Y:S01]  /*6890*/  IMAD R28, R28, UR5, RZ ;  /* 0x000000051c1c7c24 */ /* 0x000fe2000f8e02ff */
[----:B------:R-:W-:Y:S02]  /*68a0*/  LEA.HI.X.SX32 R15, R23, R12, 0x2, P1 ;  /* 0x0000000c170f7211 */ /* 0x000fe400008f16ff */
[C---:B------:R-:W-:Y:S01]  /*68b0*/  ISETP.LT.AND P1, PT, R22.reuse, R13, !P0 ;  /* 0x0000000d1600720c */ /* 0x040fe20004721270 */
[----:B------:R-:W-:Y:S01]  /*68c0*/  IMAD R22, R22, UR5, RZ ;  /* 0x0000000516167c24 */ /* 0x000fe2000f8e02ff */
[-C--:B--2---:R-:W-:Y:S01]  /*68d0*/  LEA R16, P5, R29, R3.reuse, 0x2 ;  /* 0x000000031d107211 */ /* 0x084fe200078a10ff */
[----:B------:R1:W-:Y:S01]  /*68e0*/  @P2 STG.E desc[UR14][R14.64], R6 ;  /* 0x000000060e002986 */ /* 0x0003e2000c10190e */
[----:B---3--:R-:W-:-:S02]  /*68f0*/  LEA R4, P6, R28, R3, 0x2 ;  /* 0x000000031c047211 */ /* 0x008fc400078c10ff */
[----:B----4-:R-:W-:Y:S02]  /*6900*/  LOP3.LUT R20, R84, 0x24, R0, 0xfe, !PT ;  /* 0x0000002454147812 */ /* 0x010fe400078efe00 */
[----:B------:R-:W-:Y:S02]  /*6910*/  LEA R18, P2, R22, R3, 0x2 ;  /* 0x0000000316127211 */ /* 0x000fe400078410ff */
[-C--:B------:R-:W-:Y:S01]  /*6920*/  LEA.HI.X.SX32 R17, R29, R12.reuse, 0x2, P5 ;  /* 0x0000000c1d117211 */ /* 0x080fe200028f16ff */
[----:B------:R-:W-:Y:S01]  /*6930*/  IMAD R21, R20, UR5, RZ ;  /* 0x0000000514157c24 */ /* 0x000fe2000f8e02ff */
[-C--:B------:R-:W-:Y:S02]  /*6940*/  LEA.HI.X.SX32 R5, R28, R12.reuse, 0x2, P6 ;  /* 0x0000000c1c057211 */ /* 0x080fe400030f16ff */
[----:B------:R-:W-:Y:S01]  /*6950*/  LEA.HI.X.SX32 R19, R22, R12, 0x2, P2 ;  /* 0x0000000c16137211 */ /* 0x000fe200010f16ff */
[----:B------:R-:W-:Y:S01]  /*6960*/  @P3 STG.E desc[UR14][R16.64], R7 ;  /* 0x0000000710003986 */ /* 0x000fe2000c10190e */
[----:B------:R-:W-:-:S02]  /*6970*/  ISETP.LT.AND P2, PT, R20, R13, !P0 ;  /* 0x0000000d1400720c */ /* 0x000fc40004741270 */
[C-C-:B------:R-:W-:Y:S01]  /*6980*/  LOP3.LUT R20, R84.reuse, 0x28, R0.reuse, 0xfe, !PT ;  /* 0x0000002854147812 */ /* 0x140fe200078efe00 */
[----:B------:R2:W-:Y:S01]  /*6990*/  @P4 STG.E desc[UR14][R4.64], R24 ;  /* 0x0000001804004986 */ /* 0x0005e2000c10190e */
[C---:B-1----:R-:W-:Y:S02]  /*69a0*/  LEA R14, P4, R21.reuse, R3, 0x2 ;  /* 0x00000003150e7211 */ /* 0x042fe400078810ff */
[--C-:B------:R-:W-:Y:S01]  /*69b0*/  LOP3.LUT R22, R84, 0x26, R0.reuse, 0xfe, !PT ;  /* 0x0000002654167812 */ /* 0x100fe200078efe00 */
[----:B------:R1:W-:Y:S01]  /*69c0*/  @P1 STG.E desc[UR14][R18.64], R25 ;  /* 0x0000001912001986 */ /* 0x0003e2000c10190e */
[----:B------:R-:W-:Y:S02]  /*69d0*/  LEA.HI.X.SX32 R15, R21, R12, 0x2, P4 ;  /* 0x0000000c150f7211 */ /* 0x000fe400020f16ff */
[CC--:B------:R-:W-:Y:S01]  /*69e0*/  ISETP.LT.AND P3, PT, R22.reuse, R13.reuse, !P0 ;  /* 0x0000000d1600720c */ /* 0x0c0fe20004761270 */
[----:B------:R-:W-:Y:S01]  /*69f0*/  IMAD R22, R22, UR5, RZ ;  /* 0x0000000516167c24 */ /* 0x000fe2000f8e02ff */
[----:B------:R-:W-:Y:S01]  /*6a00*/  LOP3.LUT R6, R84, 0x2a, R0, 0xfe, !PT ;  /* 0x0000002a54067812 */ /* 0x000fe200078efe00 */
[----:B------:R3:W-:Y:S01]  /*6a10*/  @P2 STG.E desc[UR14][R14.64], R26 ;  /* 0x0000001a0e002986 */ /* 0x0007e2000c10190e */
[C---:B------:R-:W-:Y:S01]  /*6a20*/  ISETP.LT.AND P1, PT, R20.reuse, R13, !P0 ;  /* 0x0000000d1400720c */ /* 0x040fe20004721270 */
[----:B--2---:R-:W-:Y:S01]  /*6a30*/  IMAD R4, R20, UR5, RZ ;  /* 0x0000000514047c24 */ /* 0x004fe2000f8e02ff */
[----:B------:R-:W-:Y:S01]  /*6a40*/  LEA R16, P5, R22, R3, 0x2 ;  /* 0x0000000316107211 */ /* 0x000fe200078a10ff */
[C---:B------:R-:W-:Y:S01]  /*6a50*/  IMAD R21, R6.reuse, UR5, RZ ;  /* 0x0000000506157c24 */ /* 0x040fe2000f8e02ff */
[----:B------:R-:W-:-:S02]  /*6a60*/  ISETP.LT.AND P4, PT, R6, R13, !P0 ;  /* 0x0000000d0600720c */ /* 0x000fc40004781270 */
[-C--:B-1----:R-:W-:Y:S02]  /*6a70*/  LEA R18, P2, R4, R3.reuse, 0x2 ;  /* 0x0000000304127211 */ /* 0x082fe400078410ff */
[-C--:B------:R-:W-:Y:S02]  /*6a80*/  LEA.HI.X.SX32 R17, R22, R12.reuse, 0x2, P5 ;  /* 0x0000000c16117211 */ /* 0x080fe400028f16ff */
[----:B------:R-:W-:Y:S02]  /*6a90*/  LEA.HI.X.SX32 R19, R4, R12, 0x2, P2 ;  /* 0x0000000c04137211 */ /* 0x000fe400010f16ff */
[----:B------:R-:W1:Y:S01]  /*6aa0*/  LDS.128 R4, [R2] ;  /* 0x0000000002047984 */ /* 0x000e620000000c00 */
[----:B------:R-:W-:Y:S02]  /*6ab0*/  LEA R20, P6, R21, R3, 0x2 ;  /* 0x0000000315147211 */ /* 0x000fe400078c10ff */
[C-C-:B------:R-:W-:Y:S01]  /*6ac0*/  LOP3.LUT R34, R84.reuse, 0x2c, R0.reuse, 0xfe, !PT ;  /* 0x0000002c54227812 */ /* 0x140fe200078efe00 */
[----:B------:R2:W-:Y:S01]  /*6ad0*/  @P3 STG.E desc[UR14][R16.64], R27 ;  /* 0x0000001b10003986 */ /* 0x0005e2000c10190e */
[----:B------:R-:W-:-:S02]  /*6ae0*/  LOP3.LUT R32, R84, 0x2e, R0, 0xfe, !PT ;  /* 0x0000002e54207812 */ /* 0x000fc400078efe00 */
[----:B------:R-:W-:Y:S01]  /*6af0*/  LEA.HI.X.SX32 R21, R21, R12, 0x2, P6 ;  /* 0x0000000c15157211 */ /* 0x000fe200030f16ff */
[----:B------:R4:W-:Y:S01]  /*6b00*/  @P1 STG.E desc[UR14][R18.64], R8 ;  /* 0x0000000812001986 */ /* 0x0009e2000c10190e */
[--C-:B---3--:R-:W-:Y:S02]  /*6b10*/  LOP3.LUT R14, R84, 0x32, R0.reuse, 0xfe, !PT ;  /* 0x00000032540e7812 */ /* 0x108fe400078efe00 */
[CC--:B------:R-:W-:Y:S01]  /*6b20*/  ISETP.LT.AND P1, PT, R34.reuse, R13.reuse, !P0 ;  /* 0x0000000d2200720c */ /* 0x0c0fe20004721270 */
[----:B------:R-:W-:Y:S01]  /*6b30*/  IMAD R34, R34, UR5, RZ ;  /* 0x0000000522227c24 */ /* 0x000fe2000f8e02ff */
[CC--:B------:R-:W-:Y:S01]  /*6b40*/  ISETP.LT.AND P3, PT, R32.reuse, R13.reuse, !P0 ;  /* 0x0000000d2000720c */ /* 0x0c0fe20004761270 */
[----:B------:R-:W-:Y:S01]  /*6b50*/  IMAD R32, R32, UR5, RZ ;  /* 0x0000000520207c24 */ /* 0x000fe2000f8e02ff */
[----:B------:R3:W-:Y:S01]  /*6b60*/  @P4 STG.E desc[UR14][R20.64], R9 ;  /* 0x0000000914004986 */ /* 0x0007e2000c10190e */
[----:B------:R-:W-:Y:S02]  /*6b70*/  ISETP.LT.AND P4, PT, R14, R13, !P0 ;  /* 0x0000000d0e00720c */ /* 0x000fe40004781270 */
[----:B--2---:R-:W-:Y:S01]  /*6b80*/  LOP3.LUT R16, R84, 0x30, R0, 0xfe, !PT ;  /* 0x0000003054107812 */ /* 0x004fe200078efe00 */
[----:B----4-:R-:W-:Y:S01]  /*6b90*/  IMAD R19, R14, UR5, RZ ;  /* 0x000000050e137c24 */ /* 0x010fe2000f8e02ff */
[----:B------:R-:W-:-:S02]  /*6ba0*/  LEA R8, P6, R34, R3, 0x2 ;  /* 0x0000000322087211 */ /* 0x000fc400078c10ff */
[----:B------:R-:W-:Y:S01]  /*6bb0*/  LEA R14, P5, R32, R3, 0x2 ;  /* 0x00000003200e7211 */ /* 0x000fe200078a10ff */
[C---:B------:R-:W-:Y:S01]  /*6bc0*/  IMAD R17, R16.reuse, UR5, RZ ;  /* 0x0000000510117c24 */ /* 0x040fe2000f8e02ff */
[----:B------:R-:W-:Y:S02]  /*6bd0*/  ISETP.LT.AND P2, PT, R16, R13, !P0 ;  /* 0x0000000d1000720c */ /* 0x000fe40004741270 */
[-C--:B---3--:R-:W-:Y:S02]  /*6be0*/  LEA.HI.X.SX32 R9, R34, R12.reuse, 0x2, P6 ;  /* 0x0000000c22097211 */ /* 0x088fe400030f16ff */
[----:B------:R-:W-:Y:S02]  /*6bf0*/  LEA.HI.X.SX32 R15, R32, R12, 0x2, P5 ;  /* 0x0000000c200f7211 */ /* 0x000fe400028f16ff */
[----:B------:R2:W3:Y:S01]  /*6c00*/  LDS.128 R32, [R2+0x2000] ;  /* 0x0020000002207984 */ /* 0x0004e20000000c00 */
[C-C-:B------:R-:W-:Y:S02]  /*6c10*/  LOP3.LUT R22, R84.reuse, 0x3e, R0.reuse, 0xfe, !PT ;  /* 0x0000003e54167812 */ /* 0x140fe400078efe00 */
[C-C-:B------:R-:W-:Y:S01]  /*6c20*/  LOP3.LUT R24, R84.reuse, 0x3c, R0.reuse, 0xfe, !PT ;  /* 0x0000003c54187812 */ /* 0x140fe200078efe00 */
[----:B------:R4:W-:Y:S01]  /*6c30*/  @P1 STG.E desc[UR14][R8.64], R10 ;  /* 0x0000000a08001986 */ /* 0x0009e2000c10190e */
[--C-:B------:R-:W-:Y:S01]  /*6c40*/  LOP3.LUT R26, R84, 0x3a, R0.reuse, 0xfe, !PT ;  /* 0x0000003a541a7812 */ /* 0x100fe200078efe00 */
[----:B------:R-:W-:Y:S01]  /*6c50*/  IMAD R21, R22, UR5, RZ ;  /* 0x0000000516157c24 */ /* 0x000fe2000f8e02ff */
[C-C-:B------:R-:W-:Y:S01]  /*6c60*/  LOP3.LUT R28, R84.reuse, 0x38, R0.reuse, 0xfe, !PT ;  /* 0x00000038541c7812 */ /* 0x140fe200078efe00 */
[----:B------:R5:W-:Y:S01]  /*6c70*/  @P3 STG.E desc[UR14][R14.64], R11 ;  /* 0x0000000b0e003986 */ /* 0x000be2000c10190e */
[--C-:B------:R-:W-:Y:S01]  /*6c80*/  LOP3.LUT R30, R84, 0x36, R0.reuse, 0xfe, !PT ;  /* 0x00000036541e7812 */ /* 0x100fe200078efe00 */
[----:B--2---:R-:W-:Y:S01]  /*6c90*/  IMAD R2, R26, UR5, RZ ;  /* 0x000000051a027c24 */ /* 0x004fe2000f8e02ff */
[----:B------:R-:W-:Y:S01]  /*6ca0*/  LEA R18, P5, R19, R3, 0x2 ;  /* 0x0000000313127211 */ /* 0x000fe200078a10ff */
[----:B------:R-:W-:Y:S01]  /*6cb0*/  IMAD R20, R24, UR5, RZ ;  /* 0x0000000518147c24 */ /* 0x000fe2000f8e02ff */
[----:B------:R-:W-:-:S02]  /*6cc0*/  LOP3.LUT R0, R84, 0x34, R0, 0xfe, !PT ;  /* 0x0000003454007812 */ /* 0x000fc400078efe00 */
[----:B------:R-:W-:Y:S02]  /*6cd0*/  LEA R16, P6, R17, R3, 0x2 ;  /* 0x0000000311107211 */ /* 0x000fe400078c10ff */
[-C--:B------:R-:W-:Y:S02]  /*6ce0*/  LEA.HI.X.SX32 R19, R19, R12.reuse, 0x2, P5 ;  /* 0x0000000c13137211 */ /* 0x080fe400028f16ff */
[CC--:B------:R-:W-:Y:S01]  /*6cf0*/  ISETP.LT.AND P5, PT, R0.reuse, R13.reuse, !P0 ;  /* 0x0000000d0000720c */ /* 0x0c0fe200047a1270 */
[----:B------:R-:W-:Y:S01]  /*6d00*/  IMAD R0, R0, UR5, RZ ;  /* 0x0000000500007c24 */ /* 0x000fe2000f8e02ff */
[-C--:B------:R-:W-:Y:S02]  /*6d10*/  LEA.HI.X.SX32 R17, R17, R12.reuse, 0x2, P6 ;  /* 0x0000000c11117211 */ /* 0x080fe400030f16ff */
[C---:B------:R-:W-:Y:S01]  /*6d20*/  ISETP.LT.AND P3, PT, R28.reuse, R13, !P0 ;  /* 0x0000000d1c00720c */ /* 0x040fe20004761270 */
[----:B------:R-:W-:Y:S01]  /*6d30*/  IMAD R28, R28, UR5, RZ ;  /* 0x000000051c1c7c24 */ /* 0x000fe2000f8e02ff */
[-C--:B----4-:R-:W-:Y:S01]  /*6d40*/  LEA R8, P1, R0, R3.reuse, 0x2 ;  /* 0x0000000300087211 */ /* 0x090fe200078210ff */
[----:B-1----:R1:W-:Y:S03]  /*6d50*/  @P2 STG.E desc[UR14][R16.64], R4 ;  /* 0x0000000410002986 */ /* 0x0023e6000c10190e */
[----:B------:R-:W-:Y:S01]  /*6d60*/  LEA R10, P2, R28, R3, 0x2 ;  /* 0x000000031c0a7211 */ /* 0x000fe200078410ff */
[----:B------:R2:W-:Y:S01]  /*6d70*/  @P4 STG.E desc[UR14][R18.64], R5 ;  /* 0x0000000512004986 */ /* 0x0005e2000c10190e */
[C---:B------:R-:W-:Y:S01]  /*6d80*/  ISETP.LT.AND P4, PT, R30.reuse, R13, !P0 ;  /* 0x0000000d1e00720c */ /* 0x040fe20004781270 */
[----:B------:R-:W-:Y:S01]  /*6d90*/  IMAD R30, R30, UR5, RZ ;  /* 0x000000051e1e7c24 */ /* 0x000fe2000f8e02ff */
[----:B------:R-:W-:-:S02]  /*6da0*/  LEA.HI.X.SX32 R9, R0, R12, 0x2, P1 ;  /* 0x0000000c00097211 */ /* 0x000fc400008f16ff */
[-C--:B-----5:R-:W-:Y:S02]  /*6db0*/  LEA R14, P1, R2, R3.reuse, 0x2 ;  /* 0x00000003020e7211 */ /* 0x0a0fe400078210ff */
[-C--:B------:R-:W-:Y:S01]  /*6dc0*/  LEA.HI.X.SX32 R11, R28, R12.reuse, 0x2, P2 ;  /* 0x0000000c1c0b7211 */ /* 0x080fe200010f16ff */
[----:B------:R4:W-:Y:S01]  /*6dd0*/  @P5 STG.E desc[UR14][R8.64], R6 ;  /* 0x0000000608005986 */ /* 0x0009e2000c10190e */
[----:B-1----:R-:W-:Y:S02]  /*6de0*/  LEA R4, P6, R30, R3, 0x2 ;  /* 0x000000031e047211 */ /* 0x002fe400078c10ff */
[-C--:B------:R-:W-:Y:S02]  /*6df0*/  ISETP.LT.AND P2, PT, R26, R13.reuse, !P0 ;  /* 0x0000000d1a00720c */ /* 0x080fe40004741270 */
[----:B------:R-:W-:Y:S02]  /*6e00*/  LEA.HI.X.SX32 R15, R2, R12, 0x2, P1 ;  /* 0x0000000c020f7211 */ /* 0x000fe400008f16ff */
[----:B------:R-:W-:-:S02]  /*6e10*/  ISETP.LT.AND P1, PT, R24, R13, !P0 ;  /* 0x0000000d1800720c */ /* 0x000fc40004721270 */
[----:B------:R-:W-:Y:S02]  /*6e20*/  ISETP.LT.AND P0, PT, R22, R13, !P0 ;  /* 0x0000000d1600720c */ /* 0x000fe40004701270 */
[----:B--2---:R-:W-:Y:S02]  /*6e30*/  LEA.HI.X.SX32 R5, R30, R12, 0x2, P6 ;  /* 0x0000000c1e057211 */ /* 0x004fe400030f16ff */
[----:B------:R-:W-:-:S03]  /*6e40*/  LEA R16, P6, R20, R3, 0x2 ;  /* 0x0000000314107211 */ /* 0x000fc600078c10ff */
[----:B------:R4:W-:Y:S01]  /*6e50*/  @P4 STG.E desc[UR14][R4.64], R7 ;  /* 0x0000000704004986 */ /* 0x0009e2000c10190e */
[-C--:B------:R-:W-:Y:S02]  /*6e60*/  LEA.HI.X.SX32 R17, R20, R12.reuse, 0x2, P6 ;  /* 0x0000000c14117211 */ /* 0x080fe400030f16ff */
[C---:B------:R-:W-:Y:S01]  /*6e70*/  LEA R2, P6, R21.reuse, R3, 0x2 ;  /* 0x0000000315027211 */ /* 0x040fe200078c10ff */
[----:B---3--:R4:W-:Y:S03]  /*6e80*/  @P3 STG.E desc[UR14][R10.64], R32 ;  /* 0x000000200a003986 */ /* 0x0089e6000c10190e */
[----:B------:R-:W-:Y:S01]  /*6e90*/  LEA.HI.X.SX32 R3, R21, R12, 0x2, P6 ;  /* 0x0000000c15037211 */ /* 0x000fe200030f16ff */
[----:B------:R4:W-:Y:S04]  /*6ea0*/  @P2 STG.E desc[UR14][R14.64], R33 ;  /* 0x000000210e002986 */ /* 0x0009e8000c10190e */
[----:B------:R4:W-:Y:S01]  /*6eb0*/  @P1 STG.E desc[UR14][R16.64], R34 ;  /* 0x0000002210001986 */ /* 0x0009e2000c10190e */
[----:B------:R-:W-:Y:S05]  /*6ec0*/  @!P0 EXIT ;  /* 0x000000000000894d */ /* 0x000fea0003800000 */
[----:B------:R-:W-:Y:S01]  /*6ed0*/  STG.E desc[UR14][R2.64], R35 ;  /* 0x0000002302007986 */ /* 0x000fe2000c10190e */
[----:B------:R-:W-:Y:S05]  /*6ee0*/  EXIT ;  /* 0x000000000000794d */ /* 0x000fea0003800000 */
.L_x_2:
[----:B------:R-:W-:-:S00]  /*6ef0*/  BRA `(.L_x_2) ;  /* 0xfffffffc00fc7947 */ /* 0x000fc0000383ffff */
[----:B------:R-:W-:-:S00]  /*6f00*/  NOP ;  /* 0x0000000000007918 */ /* 0x000fc00000000000 */
[----:B------:R-:W-:-:S00]  /*6f10*/  NOP ;  /* 0x0000000000007918 */ /* 0x000fc00000000000 */
[----:B------:R-:W-:-:S00]  /*6f20*/  NOP ;  /* 0x0000000000007918 */ /* 0x000fc00000000000 */
[----:B------:R-:W-:-:S00]  /*6f30*/  NOP ;  /* 0x0000000000007918 */ /* 0x000fc00000000000 */
[----:B------:R-:W-:-:S00]  /*6f40*/  NOP ;  /* 0x0000000000007918 */ /* 0x000fc00000000000 */
[----:B------:R-:W-:-:S00]  /*6f50*/  NOP ;  /* 0x0000000000007918 */ /* 0x000fc00000000000 */
[----:B------:R-:W-:-:S00]  /*6f60*/  NOP ;  /* 0x0000000000007918 */ /* 0x000fc00000000000 */
[----:B------:R-:W-:-:S00]  /*6f70*/  NOP ;  /* 0x0000000000007918 */ /* 0x000fc00000000000 */
.L_x_3:


//--------------------- .nv.shared.matmul_kernel  --------------------------
	.section	.nv.shared.matmul_kernel,"aw",@nobits
	.sectionflags	@""
	.align	16
	.zero		1024


//--------------------- .nv.shared.reserved.0     --------------------------
	.section	.nv.shared.reserved.0,"aw",@nobits
	.weak		__nv_reservedSMEM_offset_0_alias
	.size		__nv_reservedSMEM_offset_0_alias, 0, 64
	.other		__nv_reservedSMEM_offset_0_alias,@"STO_CUDA_RESERVED_SHARED STV_DEFAULT"
__nv_reservedSMEM_offset_0_alias:
	.zero		0
	.zero		64


//--------------------- .nv.constant0.matmul_kernel --------------------------
	.section	.nv.constant0.matmul_kernel,"a",@progbits
	.sectionflags	@""
	.align	4
.nv.constant0.matmul_kernel:
	.zero		976


//--------------------- SYMBOLS --------------------------

	.type		.nv.reservedSmem.offset0,@object
	.size		.nv.reservedSmem.offset0,0x4
	.type		.nv.reservedSmem.cap,@object
	.size		.nv.reservedSmem.cap,0x4
